// auto-generated by cutlass_sweep.conv — config: {"arch": "sm_90", "cluster_m": 2, "cluster_n": 1, "conv_kind": "fprop", "dtype": "e4m3", "ndim": 3, "tile_k": 32, "tile_m": 64, "tile_n": 64}
#include "cutlass/cutlass.h"
#include "cute/tensor.hpp"
#include "cutlass/kernel_hardware_info.hpp"
#include "cutlass/conv/convolution.h"
#include "cutlass/conv/dispatch_policy.hpp"
#include "cutlass/conv/collective/collective_builder.hpp"
#include "cutlass/conv/kernel/conv_universal.hpp"
#include "cutlass/conv/device/conv_universal_adapter.hpp"
#include "cutlass/epilogue/collective/collective_builder.hpp"

using namespace cute;
using Elem = cutlass::float_e4m3_t;
using Acc  = float;
using LayoutAB = cutlass::layout::TensorNDHWC;
using LayoutC  = cutlass::layout::TensorNDHWC;
constexpr auto ConvOp = cutlass::conv::Operator::kFprop;
using TileShape    = Shape<_64, _64, Shape<_32>>;
using ClusterShape = Shape<_2, _1, _1>;

using CollectiveEpilogue = typename cutlass::epilogue::collective::CollectiveBuilder<
    cutlass::arch::Sm90, cutlass::arch::OpClassTensorOp,
    TileShape, ClusterShape,
    cutlass::epilogue::collective::EpilogueTileAuto,
    Acc, Acc,
    Elem, LayoutC, 128 / cutlass::sizeof_bits<Elem>::value,
    Elem, LayoutC, 128 / cutlass::sizeof_bits<Elem>::value,
    cutlass::epilogue::collective::EpilogueScheduleAuto
  >::CollectiveOp;

using CollectiveMainloop = typename cutlass::conv::collective::CollectiveBuilder<
    cutlass::arch::Sm90, cutlass::arch::OpClassTensorOp, ConvOp,
    Elem, LayoutAB, 128 / cutlass::sizeof_bits<Elem>::value,
    Elem, LayoutAB, 128 / cutlass::sizeof_bits<Elem>::value,
    Acc,
    TileShape, ClusterShape,
    cutlass::conv::collective::StageCountAutoCarveout<
        static_cast<int>(sizeof(typename CollectiveEpilogue::SharedStorage))>,
    cutlass::conv::collective::KernelScheduleAuto
  >::CollectiveOp;

using ProblemShape = cutlass::conv::ConvProblemShape<
    ConvOp, CollectiveMainloop::DispatchPolicy::NumSpatialDimensions>;
using ConvKernel = cutlass::conv::kernel::ConvUniversal<
    ProblemShape, CollectiveMainloop, CollectiveEpilogue>;
using Conv = cutlass::conv::device::ConvUniversalAdapter<ConvKernel>;

auto* _anchor = &cutlass::device_kernel<ConvKernel>;


// ===== COMPILED SASS (sm_90a) =====

	.target	sm_90a

	.elftype	@"ET_EXEC"


//--------------------- .note.nv.tkinfo           --------------------------
	.section	.note.nv.tkinfo,"",@"SHT_NOTE"
	.sectionflags	@"SHF_NOTE_NV_TKINFO"
	.tkinfo
        /*0018*/ 	.word	0x00000002
        /*0030*/ 	.string	""
        /*0030*/ 	.string	"ptxas"
        /*0030*/ 	.string	"Cuda compilation tools, release 13.0, V13.0.88"
        /*0030*/ 	.string	"Build cuda_13.0.r13.0/compiler.36424714_0"
        /*0030*/ 	.string	"-arch sm_90a -m 64 "



//--------------------- .note.nv.cuinfo           --------------------------
	.section	.note.nv.cuinfo,"",@"SHT_NOTE"
	.sectionflags	@"SHF_NOTE_NV_CUINFO"
        /*0018*/ 	.short	0x0002
        /*001a*/ 	.short	0x005a
        /*001c*/ 	.short	0x0082
	.zero		2


//--------------------- .nv.info                  --------------------------
	.section	.nv.info,"",@"SHT_CUDA_INFO"
	.align	4


	//----- nvinfo : EIATTR_REGCOUNT
	.align		4
        /*0000*/ 	.byte	0x04, 0x2f
        /*0002*/ 	.short	(.L_12 - .L_11)
	.align		4
.L_11:
        /*0004*/ 	.word	index@(_ZN7cutlass13device_kernelINS_4conv6kernel13ConvUniversalINS1_16ConvProblemShapeILNS1_8OperatorE0ELi3EEENS1_10collective14CollectiveConvINS1_46MainloopSm90TmaGmmaWarpSpecializedImplicitGemmILS5_0ELi56ELi3EN4cute5tupleIJNSA_1CILi2EEENSC_ILi1EEESE_EEENS1_36KernelImplicitTmaWarpSpecializedSm90ELi1EEENSB_IJNSC_ILi64EEESI_NSB_IJNSC_ILi32EEEEEEEEENS_12float_e4m3_tESM_NSA_8TiledMMAINSA_8MMA_AtomIJNSA_4SM904GMMA30MMA_64x64x32_F32E4M3E4M3_SS_TNILNSQ_7ScaleInE1ELSS_1EEEEEENSA_6LayoutINSB_IJSE_SE_SE_EEENSB_IJNSC_ILi0EEESX_SX_EEEEENSB_IJNSA_10UnderscoreES10_S10_EEEEENS7_6detail26Sm90ImplicitGemmTileTraitsINSA_20SM90_TMA_LOAD_IM2COLENSA_14ComposedLayoutINSA_7SwizzleILi1ELi4ELi3EEENSA_18smem_ptr_flag_bitsILi8EEENSV_INSB_IJNSB_IJNSC_ILi8EEES1B_EEENSB_IJSJ_SE_EEENSB_IJSE_NSC_ILi56EEEEEEEEENSB_IJNSB_IJSJ_NSC_ILi256EEEEEENSB_IJSE_SX_EEENSB_IJSX_NSC_ILi2048EEEEEEEEEEEEEvEENS14_INSA_23SM90_TMA_LOAD_MULTICASTES1O_vEEEENS_8epilogue10collective6detail29Sm90TmaWarpSpecializedAdapterINS1U_15DefaultEpilogueISM_NSB_IJNSB_IJllllEEESE_SX_EEES1Z_NS1T_6thread17LinearCombinationISM_Li1EffLNS20_9ScaleType4KindE0ELNS_15FloatRoundStyleE2ESM_EENS_4gemm15EpilogueDefaultEEEEEvvEEEEvNT_6ParamsE)
        /*0008*/ 	.word	0x0000003a


	//----- nvinfo : EIATTR_FRAME_SIZE
	.align		4
.L_12:
        /*000c*/ 	.byte	0x04, 0x11
        /*000e*/ 	.short	(.L_14 - .L_13)
	.align		4
.L_13:
        /*0010*/ 	.word	index@(_ZN7cutlass13device_kernelINS_4conv6kernel13ConvUniversalINS1_16ConvProblemShapeILNS1_8OperatorE0ELi3EEENS1_10collective14CollectiveConvINS1_46MainloopSm90TmaGmmaWarpSpecializedImplicitGemmILS5_0ELi56ELi3EN4cute5tupleIJNSA_1CILi2EEENSC_ILi1EEESE_EEENS1_36KernelImplicitTmaWarpSpecializedSm90ELi1EEENSB_IJNSC_ILi64EEESI_NSB_IJNSC_ILi32EEEEEEEEENS_12float_e4m3_tESM_NSA_8TiledMMAINSA_8MMA_AtomIJNSA_4SM904GMMA30MMA_64x64x32_F32E4M3E4M3_SS_TNILNSQ_7ScaleInE1ELSS_1EEEEEENSA_6LayoutINSB_IJSE_SE_SE_EEENSB_IJNSC_ILi0EEESX_SX_EEEEENSB_IJNSA_10UnderscoreES10_S10_EEEEENS7_6detail26Sm90ImplicitGemmTileTraitsINSA_20SM90_TMA_LOAD_IM2COLENSA_14ComposedLayoutINSA_7SwizzleILi1ELi4ELi3EEENSA_18smem_ptr_flag_bitsILi8EEENSV_INSB_IJNSB_IJNSC_ILi8EEES1B_EEENSB_IJSJ_SE_EEENSB_IJSE_NSC_ILi56EEEEEEEEENSB_IJNSB_IJSJ_NSC_ILi256EEEEEENSB_IJSE_SX_EEENSB_IJSX_NSC_ILi2048EEEEEEEEEEEEEvEENS14_INSA_23SM90_TMA_LOAD_MULTICASTES1O_vEEEENS_8epilogue10collective6detail29Sm90TmaWarpSpecializedAdapterINS1U_15DefaultEpilogueISM_NSB_IJNSB_IJllllEEESE_SX_EEES1Z_NS1T_6thread17LinearCombinationISM_Li1EffLNS20_9ScaleType4KindE0ELNS_15FloatRoundStyleE2ESM_EENS_4gemm15EpilogueDefaultEEEEEvvEEEEvNT_6ParamsE)
        /*0014*/ 	.word	0x00000000


	//----- nvinfo : EIATTR_MIN_STACK_SIZE
	.align		4
.L_14:
        /*0018*/ 	.byte	0x04, 0x12
        /*001a*/ 	.short	(.L_16 - .L_15)
	.align		4
.L_15:
        /*001c*/ 	.word	index@(_ZN7cutlass13device_kernelINS_4conv6kernel13ConvUniversalINS1_16ConvProblemShapeILNS1_8OperatorE0ELi3EEENS1_10collective14CollectiveConvINS1_46MainloopSm90TmaGmmaWarpSpecializedImplicitGemmILS5_0ELi56ELi3EN4cute5tupleIJNSA_1CILi2EEENSC_ILi1EEESE_EEENS1_36KernelImplicitTmaWarpSpecializedSm90ELi1EEENSB_IJNSC_ILi64EEESI_NSB_IJNSC_ILi32EEEEEEEEENS_12float_e4m3_tESM_NSA_8TiledMMAINSA_8MMA_AtomIJNSA_4SM904GMMA30MMA_64x64x32_F32E4M3E4M3_SS_TNILNSQ_7ScaleInE1ELSS_1EEEEEENSA_6LayoutINSB_IJSE_SE_SE_EEENSB_IJNSC_ILi0EEESX_SX_EEEEENSB_IJNSA_10UnderscoreES10_S10_EEEEENS7_6detail26Sm90ImplicitGemmTileTraitsINSA_20SM90_TMA_LOAD_IM2COLENSA_14ComposedLayoutINSA_7SwizzleILi1ELi4ELi3EEENSA_18smem_ptr_flag_bitsILi8EEENSV_INSB_IJNSB_IJNSC_ILi8EEES1B_EEENSB_IJSJ_SE_EEENSB_IJSE_NSC_ILi56EEEEEEEEENSB_IJNSB_IJSJ_NSC_ILi256EEEEEENSB_IJSE_SX_EEENSB_IJSX_NSC_ILi2048EEEEEEEEEEEEEvEENS14_INSA_23SM90_TMA_LOAD_MULTICASTES1O_vEEEENS_8epilogue10collective6detail29Sm90TmaWarpSpecializedAdapterINS1U_15DefaultEpilogueISM_NSB_IJNSB_IJllllEEESE_SX_EEES1Z_NS1T_6thread17LinearCombinationISM_Li1EffLNS20_9ScaleType4KindE0ELNS_15FloatRoundStyleE2ESM_EENS_4gemm15EpilogueDefaultEEEEEvvEEEEvNT_6ParamsE)
        /*0020*/ 	.word	0x00000000
.L_16:


//--------------------- .nv.compat                --------------------------
	.section	.nv.compat,"",@"SHT_CUDA_COMPAT_INFO"
	.align	4
        /*0000*/ 	.byte	0x02, 0x09, 0x01, 0x00, 0x02, 0x02, 0x04, 0x00, 0x02, 0x05, 0x05, 0x00, 0x03, 0x07, 0x01, 0x01
        /*0010*/ 	.byte	0x02, 0x03, 0x01, 0x00, 0x02, 0x06, 0x01, 0x00, 0x04, 0x0b, 0x08, 0x00, 0x00, 0x00, 0x00, 0x00
        /*0020*/ 	.byte	0x00, 0x00, 0x00, 0x00


//--------------------- .nv.info._ZN7cutlass13device_kernelINS_4conv6kernel13ConvUniversalINS1_16ConvProblemShapeILNS1_8OperatorE0ELi3EEENS1_10collective14CollectiveConvINS1_46MainloopSm90TmaGmmaWarpSpecializedImplicitGemmILS5_0ELi56ELi3EN4cute5tupleIJNSA_1CILi2EEENSC_ILi1EEESE_EEENS1_36KernelImplicitTmaWarpSpecializedSm90ELi1EEENSB_IJNSC_ILi64EEESI_NSB_IJNSC_ILi32EEEEEEEEENS_12float_e4m3_tESM_NSA_8TiledMMAINSA_8MMA_AtomIJNSA_4SM904GMMA30MMA_64x64x32_F32E4M3E4M3_SS_TNILNSQ_7ScaleInE1ELSS_1EEEEEENSA_6LayoutINSB_IJSE_SE_SE_EEENSB_IJNSC_ILi0EEESX_SX_EEEEENSB_IJNSA_10UnderscoreES10_S10_EEEEENS7_6detail26Sm90ImplicitGemmTileTraitsINSA_20SM90_TMA_LOAD_IM2COLENSA_14ComposedLayoutINSA_7SwizzleILi1ELi4ELi3EEENSA_18smem_ptr_flag_bitsILi8EEENSV_INSB_IJNSB_IJNSC_ILi8EEES1B_EEENSB_IJSJ_SE_EEENSB_IJSE_NSC_ILi56EEEEEEEEENSB_IJNSB_IJSJ_NSC_ILi256EEEEEENSB_IJSE_SX_EEENSB_IJSX_NSC_ILi2048EEEEEEEEEEEEEvEENS14_INSA_23SM90_TMA_LOAD_MULTICASTES1O_vEEEENS_8epilogue10collective6detail29Sm90TmaWarpSpecializedAdapterINS1U_15DefaultEpilogueISM_NSB_IJNSB_IJllllEEESE_SX_EEES1Z_NS1T_6thread17LinearCombinationISM_Li1EffLNS20_9ScaleType4KindE0ELNS_15FloatRoundStyleE2ESM_EENS_4gemm15EpilogueDefaultEEEEEvvEEEEvNT_6ParamsE --------------------------
	.section	.nv.info._ZN7cutlass13device_kernelINS_4conv6kernel13ConvUniversalINS1_16ConvProblemShapeILNS1_8OperatorE0ELi3EEENS1_10collective14CollectiveConvINS1_46MainloopSm90TmaGmmaWarpSpecializedImplicitGemmILS5_0ELi56ELi3EN4cute5tupleIJNSA_1CILi2EEENSC_ILi1EEESE_EEENS1_36KernelImplicitTmaWarpSpecializedSm90ELi1EEENSB_IJNSC_ILi64EEESI_NSB_IJNSC_ILi32EEEEEEEEENS_12float_e4m3_tESM_NSA_8TiledMMAINSA_8MMA_AtomIJNSA_4SM904GMMA30MMA_64x64x32_F32E4M3E4M3_SS_TNILNSQ_7ScaleInE1ELSS_1EEEEEENSA_6LayoutINSB_IJSE_SE_SE_EEENSB_IJNSC_ILi0EEESX_SX_EEEEENSB_IJNSA_10UnderscoreES10_S10_EEEEENS7_6detail26Sm90ImplicitGemmTileTraitsINSA_20SM90_TMA_LOAD_IM2COLENSA_14ComposedLayoutINSA_7SwizzleILi1ELi4ELi3EEENSA_18smem_ptr_flag_bitsILi8EEENSV_INSB_IJNSB_IJNSC_ILi8EEES1B_EEENSB_IJSJ_SE_EEENSB_IJSE_NSC_ILi56EEEEEEEEENSB_IJNSB_IJSJ_NSC_ILi256EEEEEENSB_IJSE_SX_EEENSB_IJSX_NSC_ILi2048EEEEEEEEEEEEEvEENS14_INSA_23SM90_TMA_LOAD_MULTICASTES1O_vEEEENS_8epilogue10collective6detail29Sm90TmaWarpSpecializedAdapterINS1U_15DefaultEpilogueISM_NSB_IJNSB_IJllllEEESE_SX_EEES1Z_NS1T_6thread17LinearCombinationISM_Li1EffLNS20_9ScaleType4KindE0ELNS_15FloatRoundStyleE2ESM_EENS_4gemm15EpilogueDefaultEEEEEvvEEEEvNT_6ParamsE,"",@"SHT_CUDA_INFO"
	.sectionflags	@""
	.align	4


	//----- nvinfo : EIATTR_CUDA_API_VERSION
	.align		4
        /*0000*/ 	.byte	0x04, 0x37
        /*0002*/ 	.short	(.L_18 - .L_17)
.L_17:
        /*0004*/ 	.word	0x00000082


	//----- nvinfo : EIATTR_KPARAM_INFO
	.align		4
.L_18:
        /*0008*/ 	.byte	0x04, 0x17
        /*000a*/ 	.short	(.L_20 - .L_19)
.L_19:
        /*000c*/ 	.word	0x00000000
        /*0010*/ 	.short	0x0000
        /*0012*/ 	.short	0x0070
        /*0014*/ 	.byte	0x00, 0xf0, 0x01, 0x10


	//----- nvinfo : EIATTR_SPARSE_MMA_MASK
	.align		4
.L_20:
        /*0018*/ 	.byte	0x03, 0x50
        /*001a*/ 	.short	0x0000


	//----- nvinfo : EIATTR_MAXREG_COUNT
	.align		4
        /*001c*/ 	.byte	0x03, 0x1b
        /*001e*/ 	.short	0x00ff


	//----- nvinfo : EIATTR_NUM_BARRIERS
	.align		4
        /*0020*/ 	.byte	0x02, 0x4c
        /*0022*/ 	.byte	0x01
	.zero		1


	//----- nvinfo : EIATTR_MERCURY_ISA_VERSION
	.align		4
        /*0024*/ 	.byte	0x03, 0x5f
        /*0026*/ 	.short	0x0101


	//----- nvinfo : EIATTR_COOP_GROUP_MASK_REGIDS
	.align		4
        /*0028*/ 	.byte	0x04, 0x29
        /*002a*/ 	.short	(.L_22 - .L_21)


	//   ....[0]....
.L_21:
        /*002c*/ 	.word	0xffffffff


	//   ....[1]....
        /*0030*/ 	.word	0xffffffff


	//   ....[2]....
        /*0034*/ 	.word	0xffffffff


	//   ....[3]....
        /*0038*/ 	.word	0xffffffff


	//----- nvinfo : EIATTR_COOP_GROUP_INSTR_OFFSETS
	.align		4
.L_22:
        /*003c*/ 	.byte	0x04, 0x28
        /*003e*/ 	.short	(.L_24 - .L_23)


	//   ....[0]....
.L_23:
        /*0040*/ 	.word	0x00000070


	//   ....[1]....
        /*0044*/ 	.word	0x00000080


	//   ....[2]....
        /*0048*/ 	.word	0x00000140


	//   ....[3]....
        /*004c*/ 	.word	0x00000d50


	//----- nvinfo : EIATTR_MBARRIER_INSTR_OFFSETS
	.align		4
.L_24:
        /*0050*/ 	.byte	0x04, 0x39
        /*0052*/ 	.short	(.L_26 - .L_25)


	//   ....[0]....
.L_25:
        /*0054*/ 	.word	0x00000310
        /*0058*/ 	.word	0x000000ff
        /*005c*/ 	.word	0x00038000
        /*0060*/ 	.short	0x0100
        /*0062*/ 	.byte	0x08
	.zero		1


	//   ....[1]....
        /*0064*/ 	.word	0x00000320
        /*0068*/ 	.word	0x000000ff
        /*006c*/ 	.word	0x000381c0
        /*0070*/ 	.short	0x0100
        /*0072*/ 	.byte	0x08
	.zero		1


	//   ....[2]....
        /*0074*/ 	.word	0x00000330
        /*0078*/ 	.word	0x000000ff
        /*007c*/ 	.word	0x00038008
        /*0080*/ 	.short	0x0100
        /*0082*/ 	.byte	0x08
	.zero		1


	//   ....[3]....
        /*0084*/ 	.word	0x00000340
        /*0088*/ 	.word	0x000000ff
        /*008c*/ 	.word	0x000381c8
        /*0090*/ 	.short	0x0100
        /*0092*/ 	.byte	0x08
	.zero		1


	//   ....[4]....
        /*0094*/ 	.word	0x00000350
        /*0098*/ 	.word	0x000000ff
        /*009c*/ 	.word	0x00038010
        /*00a0*/ 	.short	0x0100
        /*00a2*/ 	.byte	0x08
	.zero		1


	//   ....[5]....
        /*00a4*/ 	.word	0x00000360
        /*00a8*/ 	.word	0x000000ff
        /*00ac*/ 	.word	0x000381d0
        /*00b0*/ 	.short	0x0100
        /*00b2*/ 	.byte	0x08
	.zero		1


	//   ....[6]....
        /*00b4*/ 	.word	0x00000370
        /*00b8*/ 	.word	0x000000ff
        /*00bc*/ 	.word	0x00038018
        /*00c0*/ 	.short	0x0100
        /*00c2*/ 	.byte	0x08
	.zero		1


	//   ....[7]....
        /*00c4*/ 	.word	0x00000380
        /*00c8*/ 	.word	0x000000ff
        /*00cc*/ 	.word	0x000381d8
        /*00d0*/ 	.short	0x0100
        /*00d2*/ 	.byte	0x08
	.zero		1


	//   ....[8]....
        /*00d4*/ 	.word	0x00000390
        /*00d8*/ 	.word	0x000000ff
        /*00dc*/ 	.word	0x00038020
        /*00e0*/ 	.short	0x0100
        /*00e2*/ 	.byte	0x08
	.zero		1


	//   ....[9]....
        /*00e4*/ 	.word	0x000003a0
        /*00e8*/ 	.word	0x000000ff
        /*00ec*/ 	.word	0x000381e0
        /*00f0*/ 	.short	0x0100
        /*00f2*/ 	.byte	0x08
	.zero		1


	//   ....[10]....
        /*00f4*/ 	.word	0x000003b0
        /*00f8*/ 	.word	0x000000ff
        /*00fc*/ 	.word	0x00038028
        /*0100*/ 	.short	0x0100
        /*0102*/ 	.byte	0x08
	.zero		1


	//   ....[11]....
        /*0104*/ 	.word	0x000003c0
        /*0108*/ 	.word	0x000000ff
        /*010c*/ 	.word	0x000381e8
        /*0110*/ 	.short	0x0100
        /*0112*/ 	.byte	0x08
	.zero		1


	//   ....[12]....
        /*0114*/ 	.word	0x000003d0
        /*0118*/ 	.word	0x000000ff
        /*011c*/ 	.word	0x00038030
        /*0120*/ 	.short	0x0100
        /*0122*/ 	.byte	0x08
	.zero		1


	//   ....[13]....
        /*0124*/ 	.word	0x000003e0
        /*0128*/ 	.word	0x000000ff
        /*012c*/ 	.word	0x000381f0
        /*0130*/ 	.short	0x0100
        /*0132*/ 	.byte	0x08
	.zero		1


	//   ....[14]....
        /*0134*/ 	.word	0x000003f0
        /*0138*/ 	.word	0x000000ff
        /*013c*/ 	.word	0x00038038
        /*0140*/ 	.short	0x0100
        /*0142*/ 	.byte	0x08
	.zero		1


	//   ....[15]....
        /*0144*/ 	.word	0x00000400
        /*0148*/ 	.word	0x000000ff
        /*014c*/ 	.word	0x000381f8
        /*0150*/ 	.short	0x0100
        /*0152*/ 	.byte	0x08
	.zero		1


	//   ....[16]....
        /*0154*/ 	.word	0x00000410
        /*0158*/ 	.word	0x000000ff
        /*015c*/ 	.word	0x00038040
        /*0160*/ 	.short	0x0100
        /*0162*/ 	.byte	0x08
	.zero		1


	//   ....[17]....
        /*0164*/ 	.word	0x00000420
        /*0168*/ 	.word	0x000000ff
        /*016c*/ 	.word	0x00038200
        /*0170*/ 	.short	0x0100
        /*0172*/ 	.byte	0x08
	.zero		1


	//   ....[18]....
        /*0174*/ 	.word	0x00000430
        /*0178*/ 	.word	0x000000ff
        /*017c*/ 	.word	0x00038048
        /*0180*/ 	.short	0x0100
        /*0182*/ 	.byte	0x08
	.zero		1


	//   ....[19]....
        /*0184*/ 	.word	0x00000440
        /*0188*/ 	.word	0x000000ff
        /*018c*/ 	.word	0x00038208
        /*0190*/ 	.short	0x0100
        /*0192*/ 	.byte	0x08
	.zero		1


	//   ....[20]....
        /*0194*/ 	.word	0x00000450
        /*0198*/ 	.word	0x000000ff
        /*019c*/ 	.word	0x00038050
        /*01a0*/ 	.short	0x0100
        /*01a2*/ 	.byte	0x08
	.zero		1


	//   ....[21]....
        /*01a4*/ 	.word	0x00000460
        /*01a8*/ 	.word	0x000000ff
        /*01ac*/ 	.word	0x00038210
        /*01b0*/ 	.short	0x0100
        /*01b2*/ 	.byte	0x08
	.zero		1


	//   ....[22]....
        /*01b4*/ 	.word	0x00000470
        /*01b8*/ 	.word	0x000000ff
        /*01bc*/ 	.word	0x00038058
        /*01c0*/ 	.short	0x0100
        /*01c2*/ 	.byte	0x08
	.zero		1


	//   ....[23]....
        /*01c4*/ 	.word	0x00000480
        /*01c8*/ 	.word	0x000000ff
        /*01cc*/ 	.word	0x00038218
        /*01d0*/ 	.short	0x0100
        /*01d2*/ 	.byte	0x08
	.zero		1


	//   ....[24]....
        /*01d4*/ 	.word	0x00000490
        /*01d8*/ 	.word	0x000000ff
        /*01dc*/ 	.word	0x00038060
        /*01e0*/ 	.short	0x0100
        /*01e2*/ 	.byte	0x08
	.zero		1


	//   ....[25]....
        /*01e4*/ 	.word	0x000004a0
        /*01e8*/ 	.word	0x000000ff
        /*01ec*/ 	.word	0x00038220
        /*01f0*/ 	.short	0x0100
        /*01f2*/ 	.byte	0x08
	.zero		1


	//   ....[26]....
        /*01f4*/ 	.word	0x000004b0
        /*01f8*/ 	.word	0x000000ff
        /*01fc*/ 	.word	0x00038068
        /*0200*/ 	.short	0x0100
        /*0202*/ 	.byte	0x08
	.zero		1


	//   ....[27]....
        /*0204*/ 	.word	0x000004c0
        /*0208*/ 	.word	0x000000ff
        /*020c*/ 	.word	0x00038228
        /*0210*/ 	.short	0x0100
        /*0212*/ 	.byte	0x08
	.zero		1


	//   ....[28]....
        /*0214*/ 	.word	0x000004d0
        /*0218*/ 	.word	0x000000ff
        /*021c*/ 	.word	0x00038070
        /*0220*/ 	.short	0x0100
        /*0222*/ 	.byte	0x08
	.zero		1


	//   ....[29]....
        /*0224*/ 	.word	0x000004e0
        /*0228*/ 	.word	0x000000ff
        /*022c*/ 	.word	0x00038230
        /*0230*/ 	.short	0x0100
        /*0232*/ 	.byte	0x08
	.zero		1


	//   ....[30]....
        /*0234*/ 	.word	0x000004f0
        /*0238*/ 	.word	0x000000ff
        /*023c*/ 	.word	0x00038078
        /*0240*/ 	.short	0x0100
        /*0242*/ 	.byte	0x08
	.zero		1


	//   ....[31]....
        /*0244*/ 	.word	0x00000500
        /*0248*/ 	.word	0x000000ff
        /*024c*/ 	.word	0x00038238
        /*0250*/ 	.short	0x0100
        /*0252*/ 	.byte	0x08
	.zero		1


	//   ....[32]....
        /*0254*/ 	.word	0x00000510
        /*0258*/ 	.word	0x000000ff
        /*025c*/ 	.word	0x00038080
        /*0260*/ 	.short	0x0100
        /*0262*/ 	.byte	0x08
	.zero		1


	//   ....[33]....
        /*0264*/ 	.word	0x00000520
        /*0268*/ 	.word	0x000000ff
        /*026c*/ 	.word	0x00038240
        /*0270*/ 	.short	0x0100
        /*0272*/ 	.byte	0x08
	.zero		1


	//   ....[34]....
        /*0274*/ 	.word	0x00000530
        /*0278*/ 	.word	0x000000ff
        /*027c*/ 	.word	0x00038088
        /*0280*/ 	.short	0x0100
        /*0282*/ 	.byte	0x08
	.zero		1


	//   ....[35]....
        /*0284*/ 	.word	0x00000540
        /*0288*/ 	.word	0x000000ff
        /*028c*/ 	.word	0x00038248
        /*0290*/ 	.short	0x0100
        /*0292*/ 	.byte	0x08
	.zero		1


	//   ....[36]....
        /*0294*/ 	.word	0x00000550
        /*0298*/ 	.word	0x000000ff
        /*029c*/ 	.word	0x00038090
        /*02a0*/ 	.short	0x0100
        /*02a2*/ 	.byte	0x08
	.zero		1


	//   ....[37]....
        /*02a4*/ 	.word	0x00000560
        /*02a8*/ 	.word	0x000000ff
        /*02ac*/ 	.word	0x00038250
        /*02b0*/ 	.short	0x0100
        /*02b2*/ 	.byte	0x08
	.zero		1


	//   ....[38]....
        /*02b4*/ 	.word	0x00000570
        /*02b8*/ 	.word	0x000000ff
        /*02bc*/ 	.word	0x00038098
        /*02c0*/ 	.short	0x0100
        /*02c2*/ 	.byte	0x08
	.zero		1


	//   ....[39]....
        /*02c4*/ 	.word	0x00000580
        /*02c8*/ 	.word	0x000000ff
        /*02cc*/ 	.word	0x00038258
        /*02d0*/ 	.short	0x0100
        /*02d2*/ 	.byte	0x08
	.zero		1


	//   ....[40]....
        /*02d4*/ 	.word	0x00000590
        /*02d8*/ 	.word	0x000000ff
        /*02dc*/ 	.word	0x000380a0
        /*02e0*/ 	.short	0x0100
        /*02e2*/ 	.byte	0x08
	.zero		1


	//   ....[41]....
        /*02e4*/ 	.word	0x000005a0
        /*02e8*/ 	.word	0x000000ff
        /*02ec*/ 	.word	0x00038260
        /*02f0*/ 	.short	0x0100
        /*02f2*/ 	.byte	0x08
	.zero		1


	//   ....[42]....
        /*02f4*/ 	.word	0x000005b0
        /*02f8*/ 	.word	0x000000ff
        /*02fc*/ 	.word	0x000380a8
        /*0300*/ 	.short	0x0100
        /*0302*/ 	.byte	0x08
	.zero		1


	//   ....[43]....
        /*0304*/ 	.word	0x000005c0
        /*0308*/ 	.word	0x000000ff
        /*030c*/ 	.word	0x00038268
        /*0310*/ 	.short	0x0100
        /*0312*/ 	.byte	0x08
	.zero		1


	//   ....[44]....
        /*0314*/ 	.word	0x000005d0
        /*0318*/ 	.word	0x000000ff
        /*031c*/ 	.word	0x000380b0
        /*0320*/ 	.short	0x0100
        /*0322*/ 	.byte	0x08
	.zero		1


	//   ....[45]....
        /*0324*/ 	.word	0x000005e0
        /*0328*/ 	.word	0x000000ff
        /*032c*/ 	.word	0x00038270
        /*0330*/ 	.short	0x0100
        /*0332*/ 	.byte	0x08
	.zero		1


	//   ....[46]....
        /*0334*/ 	.word	0x000005f0
        /*0338*/ 	.word	0x000000ff
        /*033c*/ 	.word	0x000380b8
        /*0340*/ 	.short	0x0100
        /*0342*/ 	.byte	0x08
	.zero		1


	//   ....[47]....
        /*0344*/ 	.word	0x00000600
        /*0348*/ 	.word	0x000000ff
        /*034c*/ 	.word	0x00038278
        /*0350*/ 	.short	0x0100
        /*0352*/ 	.byte	0x08
	.zero		1


	//   ....[48]....
        /*0354*/ 	.word	0x00000610
        /*0358*/ 	.word	0x000000ff
        /*035c*/ 	.word	0x000380c0
        /*0360*/ 	.short	0x0100
        /*0362*/ 	.byte	0x08
	.zero		1


	//   ....[49]....
        /*0364*/ 	.word	0x00000620
        /*0368*/ 	.word	0x000000ff
        /*036c*/ 	.word	0x00038280
        /*0370*/ 	.short	0x0100
        /*0372*/ 	.byte	0x08
	.zero		1


	//   ....[50]....
        /*0374*/ 	.word	0x00000630
        /*0378*/ 	.word	0x000000ff
        /*037c*/ 	.word	0x000380c8
        /*0380*/ 	.short	0x0100
        /*0382*/ 	.byte	0x08
	.zero		1


	//   ....[51]....
        /*0384*/ 	.word	0x00000640
        /*0388*/ 	.word	0x000000ff
        /*038c*/ 	.word	0x00038288
        /*0390*/ 	.short	0x0100
        /*0392*/ 	.byte	0x08
	.zero		1


	//   ....[52]....
        /*0394*/ 	.word	0x00000650
        /*0398*/ 	.word	0x000000ff
        /*039c*/ 	.word	0x000380d0
        /*03a0*/ 	.short	0x0100
        /*03a2*/ 	.byte	0x08
	.zero		1


	//   ....[53]....
        /*03a4*/ 	.word	0x00000660
        /*03a8*/ 	.word	0x000000ff
        /*03ac*/ 	.word	0x00038290
        /*03b0*/ 	.short	0x0100
        /*03b2*/ 	.byte	0x08
	.zero		1


	//   ....[54]....
        /*03b4*/ 	.word	0x00000670
        /*03b8*/ 	.word	0x000000ff
        /*03bc*/ 	.word	0x000380d8
        /*03c0*/ 	.short	0x0100
        /*03c2*/ 	.byte	0x08
	.zero		1


	//   ....[55]....
        /*03c4*/ 	.word	0x00000680
        /*03c8*/ 	.word	0x000000ff
        /*03cc*/ 	.word	0x00038298
        /*03d0*/ 	.short	0x0100
        /*03d2*/ 	.byte	0x08
	.zero		1


	//   ....[56]....
        /*03d4*/ 	.word	0x00000690
        /*03d8*/ 	.word	0x000000ff
        /*03dc*/ 	.word	0x000380e0
        /*03e0*/ 	.short	0x0100
        /*03e2*/ 	.byte	0x08
	.zero		1


	//   ....[57]....
        /*03e4*/ 	.word	0x000006a0
        /*03e8*/ 	.word	0x000000ff
        /*03ec*/ 	.word	0x000382a0
        /*03f0*/ 	.short	0x0100
        /*03f2*/ 	.byte	0x08
	.zero		1


	//   ....[58]....
        /*03f4*/ 	.word	0x000006b0
        /*03f8*/ 	.word	0x000000ff
        /*03fc*/ 	.word	0x000380e8
        /*0400*/ 	.short	0x0100
        /*0402*/ 	.byte	0x08
	.zero		1


	//   ....[59]....
        /*0404*/ 	.word	0x000006c0
        /*0408*/ 	.word	0x000000ff
        /*040c*/ 	.word	0x000382a8
        /*0410*/ 	.short	0x0100
        /*0412*/ 	.byte	0x08
	.zero		1


	//   ....[60]....
        /*0414*/ 	.word	0x000006d0
        /*0418*/ 	.word	0x000000ff
        /*041c*/ 	.word	0x000380f0
        /*0420*/ 	.short	0x0100
        /*0422*/ 	.byte	0x08
	.zero		1


	//   ....[61]....
        /*0424*/ 	.word	0x000006e0
        /*0428*/ 	.word	0x000000ff
        /*042c*/ 	.word	0x000382b0
        /*0430*/ 	.short	0x0100
        /*0432*/ 	.byte	0x08
	.zero		1


	//   ....[62]....
        /*0434*/ 	.word	0x000006f0
        /*0438*/ 	.word	0x000000ff
        /*043c*/ 	.word	0x000380f8
        /*0440*/ 	.short	0x0100
        /*0442*/ 	.byte	0x08
	.zero		1


	//   ....[63]....
        /*0444*/ 	.word	0x00000700
        /*0448*/ 	.word	0x000000ff
        /*044c*/ 	.word	0x000382b8
        /*0450*/ 	.short	0x0100
        /*0452*/ 	.byte	0x08
	.zero		1


	//   ....[64]....
        /*0454*/ 	.word	0x00000710
        /*0458*/ 	.word	0x000000ff
        /*045c*/ 	.word	0x00038100
        /*0460*/ 	.short	0x0100
        /*0462*/ 	.byte	0x08
	.zero		1


	//   ....[65]....
        /*0464*/ 	.word	0x00000720
        /*0468*/ 	.word	0x000000ff
        /*046c*/ 	.word	0x000382c0
        /*0470*/ 	.short	0x0100
        /*0472*/ 	.byte	0x08
	.zero		1


	//   ....[66]....
        /*0474*/ 	.word	0x00000730
        /*0478*/ 	.word	0x000000ff
        /*047c*/ 	.word	0x00038108
        /*0480*/ 	.short	0x0100
        /*0482*/ 	.byte	0x08
	.zero		1


	//   ....[67]....
        /*0484*/ 	.word	0x00000740
        /*0488*/ 	.word	0x000000ff
        /*048c*/ 	.word	0x000382c8
        /*0490*/ 	.short	0x0100
        /*0492*/ 	.byte	0x08
	.zero		1


	//   ....[68]....
        /*0494*/ 	.word	0x00000750
        /*0498*/ 	.word	0x000000ff
        /*049c*/ 	.word	0x00038110
        /*04a0*/ 	.short	0x0100
        /*04a2*/ 	.byte	0x08
	.zero		1


	//   ....[69]....
        /*04a4*/ 	.word	0x00000760
        /*04a8*/ 	.word	0x000000ff
        /*04ac*/ 	.word	0x000382d0
        /*04b0*/ 	.short	0x0100
        /*04b2*/ 	.byte	0x08
	.zero		1


	//   ....[70]....
        /*04b4*/ 	.word	0x00000770
        /*04b8*/ 	.word	0x000000ff
        /*04bc*/ 	.word	0x00038118
        /*04c0*/ 	.short	0x0100
        /*04c2*/ 	.byte	0x08
	.zero		1


	//   ....[71]....
        /*04c4*/ 	.word	0x00000780
        /*04c8*/ 	.word	0x000000ff
        /*04cc*/ 	.word	0x000382d8
        /*04d0*/ 	.short	0x0100
        /*04d2*/ 	.byte	0x08
	.zero		1


	//   ....[72]....
        /*04d4*/ 	.word	0x00000790
        /*04d8*/ 	.word	0x000000ff
        /*04dc*/ 	.word	0x00038120
        /*04e0*/ 	.short	0x0100
        /*04e2*/ 	.byte	0x08
	.zero		1


	//   ....[73]....
        /*04e4*/ 	.word	0x000007a0
        /*04e8*/ 	.word	0x000000ff
        /*04ec*/ 	.word	0x000382e0
        /*04f0*/ 	.short	0x0100
        /*04f2*/ 	.byte	0x08
	.zero		1


	//   ....[74]....
        /*04f4*/ 	.word	0x000007b0
        /*04f8*/ 	.word	0x000000ff
        /*04fc*/ 	.word	0x00038128
        /*0500*/ 	.short	0x0100
        /*0502*/ 	.byte	0x08
	.zero		1


	//   ....[75]....
        /*0504*/ 	.word	0x000007c0
        /*0508*/ 	.word	0x000000ff
        /*050c*/ 	.word	0x000382e8
        /*0510*/ 	.short	0x0100
        /*0512*/ 	.byte	0x08
	.zero		1


	//   ....[76]....
        /*0514*/ 	.word	0x000007d0
        /*0518*/ 	.word	0x000000ff
        /*051c*/ 	.word	0x00038130
        /*0520*/ 	.short	0x0100
        /*0522*/ 	.byte	0x08
	.zero		1


	//   ....[77]....
        /*0524*/ 	.word	0x000007e0
        /*0528*/ 	.word	0x000000ff
        /*052c*/ 	.word	0x000382f0
        /*0530*/ 	.short	0x0100
        /*0532*/ 	.byte	0x08
	.zero		1


	//   ....[78]....
        /*0534*/ 	.word	0x000007f0
        /*0538*/ 	.word	0x000000ff
        /*053c*/ 	.word	0x00038138
        /*0540*/ 	.short	0x0100
        /*0542*/ 	.byte	0x08
	.zero		1


	//   ....[79]....
        /*0544*/ 	.word	0x00000800
        /*0548*/ 	.word	0x000000ff
        /*054c*/ 	.word	0x000382f8
        /*0550*/ 	.short	0x0100
        /*0552*/ 	.byte	0x08
	.zero		1


	//   ....[80]....
        /*0554*/ 	.word	0x00000810
        /*0558*/ 	.word	0x000000ff
        /*055c*/ 	.word	0x00038140
        /*0560*/ 	.short	0x0100
        /*0562*/ 	.byte	0x08
	.zero		1


	//   ....[81]....
        /*0564*/ 	.word	0x00000820
        /*0568*/ 	.word	0x000000ff
        /*056c*/ 	.word	0x00038300
        /*0570*/ 	.short	0x0100
        /*0572*/ 	.byte	0x08
	.zero		1


	//   ....[82]....
        /*0574*/ 	.word	0x00000830
        /*0578*/ 	.word	0x000000ff
        /*057c*/ 	.word	0x00038148
        /*0580*/ 	.short	0x0100
        /*0582*/ 	.byte	0x08
	.zero		1


	//   ....[83]....
        /*0584*/ 	.word	0x00000840
        /*0588*/ 	.word	0x000000ff
        /*058c*/ 	.word	0x00038308
        /*0590*/ 	.short	0x0100
        /*0592*/ 	.byte	0x08
	.zero		1


	//   ....[84]....
        /*0594*/ 	.word	0x00000850
        /*0598*/ 	.word	0x000000ff
        /*059c*/ 	.word	0x00038150
        /*05a0*/ 	.short	0x0100
        /*05a2*/ 	.byte	0x08
	.zero		1


	//   ....[85]....
        /*05a4*/ 	.word	0x00000860
        /*05a8*/ 	.word	0x000000ff
        /*05ac*/ 	.word	0x00038310
        /*05b0*/ 	.short	0x0100
        /*05b2*/ 	.byte	0x08
	.zero		1


	//   ....[86]....
        /*05b4*/ 	.word	0x00000870
        /*05b8*/ 	.word	0x000000ff
        /*05bc*/ 	.word	0x00038158
        /*05c0*/ 	.short	0x0100
        /*05c2*/ 	.byte	0x08
	.zero		1


	//   ....[87]....
        /*05c4*/ 	.word	0x00000880
        /*05c8*/ 	.word	0x000000ff
        /*05cc*/ 	.word	0x00038318
        /*05d0*/ 	.short	0x0100
        /*05d2*/ 	.byte	0x08
	.zero		1


	//   ....[88]....
        /*05d4*/ 	.word	0x00000890
        /*05d8*/ 	.word	0x000000ff
        /*05dc*/ 	.word	0x00038160
        /*05e0*/ 	.short	0x0100
        /*05e2*/ 	.byte	0x08
	.zero		1


	//   ....[89]....
        /*05e4*/ 	.word	0x000008a0
        /*05e8*/ 	.word	0x000000ff
        /*05ec*/ 	.word	0x00038320
        /*05f0*/ 	.short	0x0100
        /*05f2*/ 	.byte	0x08
	.zero		1


	//   ....[90]....
        /*05f4*/ 	.word	0x000008b0
        /*05f8*/ 	.word	0x000000ff
        /*05fc*/ 	.word	0x00038168
        /*0600*/ 	.short	0x0100
        /*0602*/ 	.byte	0x08
	.zero		1


	//   ....[91]....
        /*0604*/ 	.word	0x000008c0
        /*0608*/ 	.word	0x000000ff
        /*060c*/ 	.word	0x00038328
        /*0610*/ 	.short	0x0100
        /*0612*/ 	.byte	0x08
	.zero		1


	//   ....[92]....
        /*0614*/ 	.word	0x000008d0
        /*0618*/ 	.word	0x000000ff
        /*061c*/ 	.word	0x00038170
        /*0620*/ 	.short	0x0100
        /*0622*/ 	.byte	0x08
	.zero		1


	//   ....[93]....
        /*0624*/ 	.word	0x000008e0
        /*0628*/ 	.word	0x000000ff
        /*062c*/ 	.word	0x00038330
        /*0630*/ 	.short	0x0100
        /*0632*/ 	.byte	0x08
	.zero		1


	//   ....[94]....
        /*0634*/ 	.word	0x000008f0
        /*0638*/ 	.word	0x000000ff
        /*063c*/ 	.word	0x00038178
        /*0640*/ 	.short	0x0100
        /*0642*/ 	.byte	0x08
	.zero		1


	//   ....[95]....
        /*0644*/ 	.word	0x00000900
        /*0648*/ 	.word	0x000000ff
        /*064c*/ 	.word	0x00038338
        /*0650*/ 	.short	0x0100
        /*0652*/ 	.byte	0x08
	.zero		1


	//   ....[96]....
        /*0654*/ 	.word	0x00000910
        /*0658*/ 	.word	0x000000ff
        /*065c*/ 	.word	0x00038180
        /*0660*/ 	.short	0x0100
        /*0662*/ 	.byte	0x08
	.zero		1


	//   ....[97]....
        /*0664*/ 	.word	0x00000920
        /*0668*/ 	.word	0x000000ff
        /*066c*/ 	.word	0x00038340
        /*0670*/ 	.short	0x0100
        /*0672*/ 	.byte	0x08
	.zero		1


	//   ....[98]....
        /*0674*/ 	.word	0x00000930
        /*0678*/ 	.word	0x000000ff
        /*067c*/ 	.word	0x00038188
        /*0680*/ 	.short	0x0100
        /*0682*/ 	.byte	0x08
	.zero		1


	//   ....[99]....
        /*0684*/ 	.word	0x00000940
        /*0688*/ 	.word	0x000000ff
        /*068c*/ 	.word	0x00038348
        /*0690*/ 	.short	0x0100
        /*0692*/ 	.byte	0x08
	.zero		1


	//   ....[100]....
        /*0694*/ 	.word	0x00000950
        /*0698*/ 	.word	0x000000ff
        /*069c*/ 	.word	0x00038190
        /*06a0*/ 	.short	0x0100
        /*06a2*/ 	.byte	0x08
	.zero		1


	//   ....[101]....
        /*06a4*/ 	.word	0x00000960
        /*06a8*/ 	.word	0x000000ff
        /*06ac*/ 	.word	0x00038350
        /*06b0*/ 	.short	0x0100
        /*06b2*/ 	.byte	0x08
	.zero		1


	//   ....[102]....
        /*06b4*/ 	.word	0x00000970
        /*06b8*/ 	.word	0x000000ff
        /*06bc*/ 	.word	0x00038198
        /*06c0*/ 	.short	0x0100
        /*06c2*/ 	.byte	0x08
	.zero		1


	//   ....[103]....
        /*06c4*/ 	.word	0x00000980
        /*06c8*/ 	.word	0x000000ff
        /*06cc*/ 	.word	0x00038358
        /*06d0*/ 	.short	0x0100
        /*06d2*/ 	.byte	0x08
	.zero		1


	//   ....[104]....
        /*06d4*/ 	.word	0x00000990
        /*06d8*/ 	.word	0x000000ff
        /*06dc*/ 	.word	0x000381a0
        /*06e0*/ 	.short	0x0100
        /*06e2*/ 	.byte	0x08
	.zero		1


	//   ....[105]....
        /*06e4*/ 	.word	0x000009a0
        /*06e8*/ 	.word	0x000000ff
        /*06ec*/ 	.word	0x00038360
        /*06f0*/ 	.short	0x0100
        /*06f2*/ 	.byte	0x08
	.zero		1


	//   ....[106]....
        /*06f4*/ 	.word	0x000009b0
        /*06f8*/ 	.word	0x000000ff
        /*06fc*/ 	.word	0x000381a8
        /*0700*/ 	.short	0x0100
        /*0702*/ 	.byte	0x08
	.zero		1


	//   ....[107]....
        /*0704*/ 	.word	0x000009c0
        /*0708*/ 	.word	0x000000ff
        /*070c*/ 	.word	0x00038368
        /*0710*/ 	.short	0x0100
        /*0712*/ 	.byte	0x08
	.zero		1


	//   ....[108]....
        /*0714*/ 	.word	0x000009d0
        /*0718*/ 	.word	0x000000ff
        /*071c*/ 	.word	0x000381b0
        /*0720*/ 	.short	0x0100
        /*0722*/ 	.byte	0x08
	.zero		1


	//   ....[109]....
        /*0724*/ 	.word	0x000009e0
        /*0728*/ 	.word	0x000000ff
        /*072c*/ 	.word	0x00038370
        /*0730*/ 	.short	0x0100
        /*0732*/ 	.byte	0x08
	.zero		1


	//   ....[110]....
        /*0734*/ 	.word	0x000009f0
        /*0738*/ 	.word	0x000000ff
        /*073c*/ 	.word	0x000381b8
        /*0740*/ 	.short	0x0100
        /*0742*/ 	.byte	0x08
	.zero		1


	//   ....[111]....
        /*0744*/ 	.word	0x00000a00
        /*0748*/ 	.word	0x000000ff
        /*074c*/ 	.word	0x00038378
        /*0750*/ 	.short	0x0100
        /*0752*/ 	.byte	0x08
	.zero		1


	//   ....[112]....
        /*0754*/ 	.word	0x000012c0
        /*0758*/ 	.word	0x00000009
        /*075c*/ 	.word	0x00038000
        /*0760*/ 	.short	0x010a
        /*0762*/ 	.byte	0x3f
	.zero		1


	//   ....[113]....
        /*0764*/ 	.word	0x00001570
        /*0768*/ 	.word	0x0000000e
        /*076c*/ 	.word	0x00038000
        /*0770*/ 	.short	0x010a
        /*0772*/ 	.byte	0x3f
	.zero		1


	//   ....[114]....
        /*0774*/ 	.word	0x00001680
        /*0778*/ 	.word	0x0000000b
        /*077c*/ 	.word	0x00000000
        /*0780*/ 	.short	0x0101
        /*0782*/ 	.byte	0x3f
	.zero		1


	//   ....[115]....
        /*0784*/ 	.word	0x000018b0
        /*0788*/ 	.word	0x00000007
        /*078c*/ 	.word	0x00000000
        /*0790*/ 	.short	0x0101
        /*0792*/ 	.byte	0x3f
	.zero		1


	//   ....[116]....
        /*0794*/ 	.word	0x00004200
        /*0798*/ 	.word	0x00000013
        /*079c*/ 	.word	0x000381c0
        /*07a0*/ 	.short	0x010a
        /*07a2*/ 	.byte	0x3f
	.zero		1


	//   ....[117]....
        /*07a4*/ 	.word	0x00004a10
        /*07a8*/ 	.word	0x00000002
        /*07ac*/ 	.word	0x00000000
        /*07b0*/ 	.short	0x010a
        /*07b2*/ 	.byte	0x3f
	.zero		1


	//   ....[118]....
        /*07b4*/ 	.word	0x00004ac0
        /*07b8*/ 	.word	0x00000002
        /*07bc*/ 	.word	0x00000000
        /*07c0*/ 	.short	0x010a
        /*07c2*/ 	.byte	0x3f
	.zero		1


	//   ....[119]....
        /*07c4*/ 	.word	0x00004b70
        /*07c8*/ 	.word	0x00000002
        /*07cc*/ 	.word	0x00000000
        /*07d0*/ 	.short	0x010a
        /*07d2*/ 	.byte	0x3f
	.zero		1


	//   ....[120]....
        /*07d4*/ 	.word	0x00004c20
        /*07d8*/ 	.word	0x00000002
        /*07dc*/ 	.word	0x00000000
        /*07e0*/ 	.short	0x010a
        /*07e2*/ 	.byte	0x3f
	.zero		1


	//   ....[121]....
        /*07e4*/ 	.word	0x00004cd0
        /*07e8*/ 	.word	0x00000002
        /*07ec*/ 	.word	0x00000000
        /*07f0*/ 	.short	0x010a
        /*07f2*/ 	.byte	0x3f
	.zero		1


	//   ....[122]....
        /*07f4*/ 	.word	0x00004d80
        /*07f8*/ 	.word	0x00000002
        /*07fc*/ 	.word	0x00000000
        /*0800*/ 	.short	0x010a
        /*0802*/ 	.byte	0x3f
	.zero		1


	//   ....[123]....
        /*0804*/ 	.word	0x00004e30
        /*0808*/ 	.word	0x00000002
        /*080c*/ 	.word	0x00000000
        /*0810*/ 	.short	0x010a
        /*0812*/ 	.byte	0x3f
	.zero		1


	//   ....[124]....
        /*0814*/ 	.word	0x00004ee0
        /*0818*/ 	.word	0x00000002
        /*081c*/ 	.word	0x00000000
        /*0820*/ 	.short	0x010a
        /*0822*/ 	.byte	0x3f
	.zero		1


	//   ....[125]....
        /*0824*/ 	.word	0x00004f90
        /*0828*/ 	.word	0x00000002
        /*082c*/ 	.word	0x00000000
        /*0830*/ 	.short	0x010a
        /*0832*/ 	.byte	0x3f
	.zero		1


	//   ....[126]....
        /*0834*/ 	.word	0x00005040
        /*0838*/ 	.word	0x00000002
        /*083c*/ 	.word	0x00000000
        /*0840*/ 	.short	0x010a
        /*0842*/ 	.byte	0x3f
	.zero		1


	//   ....[127]....
        /*0844*/ 	.word	0x000050f0
        /*0848*/ 	.word	0x00000002
        /*084c*/ 	.word	0x00000000
        /*0850*/ 	.short	0x010a
        /*0852*/ 	.byte	0x3f
	.zero		1


	//   ....[128]....
        /*0854*/ 	.word	0x000051a0
        /*0858*/ 	.word	0x00000002
        /*085c*/ 	.word	0x00000000
        /*0860*/ 	.short	0x010a
        /*0862*/ 	.byte	0x3f
	.zero		1


	//   ....[129]....
        /*0864*/ 	.word	0x00005250
        /*0868*/ 	.word	0x00000002
        /*086c*/ 	.word	0x00000000
        /*0870*/ 	.short	0x010a
        /*0872*/ 	.byte	0x3f
	.zero		1


	//   ....[130]....
        /*0874*/ 	.word	0x00005300
        /*0878*/ 	.word	0x00000002
        /*087c*/ 	.word	0x00000000
        /*0880*/ 	.short	0x010a
        /*0882*/ 	.byte	0x3f
	.zero		1


	//   ....[131]....
        /*0884*/ 	.word	0x000053b0
        /*0888*/ 	.word	0x00000002
        /*088c*/ 	.word	0x00000000
        /*0890*/ 	.short	0x010a
        /*0892*/ 	.byte	0x3f
	.zero		1


	//   ....[132]....
        /*0894*/ 	.word	0x00005460
        /*0898*/ 	.word	0x00000002
        /*089c*/ 	.word	0x00000000
        /*08a0*/ 	.short	0x010a
        /*08a2*/ 	.byte	0x3f
	.zero		1


	//   ....[133]....
        /*08a4*/ 	.word	0x00005510
        /*08a8*/ 	.word	0x00000002
        /*08ac*/ 	.word	0x00000000
        /*08b0*/ 	.short	0x010a
        /*08b2*/ 	.byte	0x3f
	.zero		1


	//   ....[134]....
        /*08b4*/ 	.word	0x000055c0
        /*08b8*/ 	.word	0x00000002
        /*08bc*/ 	.word	0x00000000
        /*08c0*/ 	.short	0x010a
        /*08c2*/ 	.byte	0x3f
	.zero		1


	//   ....[135]....
        /*08c4*/ 	.word	0x00005670
        /*08c8*/ 	.word	0x00000002
        /*08cc*/ 	.word	0x00000000
        /*08d0*/ 	.short	0x010a
        /*08d2*/ 	.byte	0x3f
	.zero		1


	//   ....[136]....
        /*08d4*/ 	.word	0x00005720
        /*08d8*/ 	.word	0x00000002
        /*08dc*/ 	.word	0x00000000
        /*08e0*/ 	.short	0x010a
        /*08e2*/ 	.byte	0x3f
	.zero		1


	//   ....[137]....
        /*08e4*/ 	.word	0x000057d0
        /*08e8*/ 	.word	0x00000002
        /*08ec*/ 	.word	0x00000000
        /*08f0*/ 	.short	0x010a
        /*08f2*/ 	.byte	0x3f
	.zero		1


	//   ....[138]....
        /*08f4*/ 	.word	0x00005880
        /*08f8*/ 	.word	0x00000002
        /*08fc*/ 	.word	0x00000000
        /*0900*/ 	.short	0x010a
        /*0902*/ 	.byte	0x3f
	.zero		1


	//   ....[139]....
        /*0904*/ 	.word	0x00005930
        /*0908*/ 	.word	0x00000002
        /*090c*/ 	.word	0x00000000
        /*0910*/ 	.short	0x010a
        /*0912*/ 	.byte	0x3f
	.zero		1


	//   ....[140]....
        /*0914*/ 	.word	0x000059e0
        /*0918*/ 	.word	0x00000002
        /*091c*/ 	.word	0x00000000
        /*0920*/ 	.short	0x010a
        /*0922*/ 	.byte	0x3f
	.zero		1


	//   ....[141]....
        /*0924*/ 	.word	0x00005a90
        /*0928*/ 	.word	0x00000002
        /*092c*/ 	.word	0x00000000
        /*0930*/ 	.short	0x010a
        /*0932*/ 	.byte	0x3f
	.zero		1


	//   ....[142]....
        /*0934*/ 	.word	0x00005b40
        /*0938*/ 	.word	0x00000002
        /*093c*/ 	.word	0x00000000
        /*0940*/ 	.short	0x010a
        /*0942*/ 	.byte	0x3f
	.zero		1


	//   ....[143]....
        /*0944*/ 	.word	0x00005bf0
        /*0948*/ 	.word	0x00000002
        /*094c*/ 	.word	0x00000000
        /*0950*/ 	.short	0x010a
        /*0952*/ 	.byte	0x3f
	.zero		1


	//   ....[144]....
        /*0954*/ 	.word	0x00005ca0
        /*0958*/ 	.word	0x00000002
        /*095c*/ 	.word	0x00000000
        /*0960*/ 	.short	0x010a
        /*0962*/ 	.byte	0x3f
	.zero		1


	//   ....[145]....
        /*0964*/ 	.word	0x00005d50
        /*0968*/ 	.word	0x00000002
        /*096c*/ 	.word	0x00000000
        /*0970*/ 	.short	0x010a
        /*0972*/ 	.byte	0x3f
	.zero		1


	//   ....[146]....
        /*0974*/ 	.word	0x00005e00
        /*0978*/ 	.word	0x00000002
        /*097c*/ 	.word	0x00000000
        /*0980*/ 	.short	0x010a
        /*0982*/ 	.byte	0x3f
	.zero		1


	//   ....[147]....
        /*0984*/ 	.word	0x00005eb0
        /*0988*/ 	.word	0x00000002
        /*098c*/ 	.word	0x00000000
        /*0990*/ 	.short	0x010a
        /*0992*/ 	.byte	0x3f
	.zero		1


	//   ....[148]....
        /*0994*/ 	.word	0x00005f60
        /*0998*/ 	.word	0x00000002
        /*099c*/ 	.word	0x00000000
        /*09a0*/ 	.short	0x010a
        /*09a2*/ 	.byte	0x3f
	.zero		1


	//   ....[149]....
        /*09a4*/ 	.word	0x00006010
        /*09a8*/ 	.word	0x00000002
        /*09ac*/ 	.word	0x00000000
        /*09b0*/ 	.short	0x010a
        /*09b2*/ 	.byte	0x3f
	.zero		1


	//   ....[150]....
        /*09b4*/ 	.word	0x000060c0
        /*09b8*/ 	.word	0x00000002
        /*09bc*/ 	.word	0x00000000
        /*09c0*/ 	.short	0x010a
        /*09c2*/ 	.byte	0x3f
	.zero		1


	//   ....[151]....
        /*09c4*/ 	.word	0x00006170
        /*09c8*/ 	.word	0x00000002
        /*09cc*/ 	.word	0x00000000
        /*09d0*/ 	.short	0x010a
        /*09d2*/ 	.byte	0x3f
	.zero		1


	//   ....[152]....
        /*09d4*/ 	.word	0x00006220
        /*09d8*/ 	.word	0x00000002
        /*09dc*/ 	.word	0x00000000
        /*09e0*/ 	.short	0x010a
        /*09e2*/ 	.byte	0x3f
	.zero		1


	//   ....[153]....
        /*09e4*/ 	.word	0x000062d0
        /*09e8*/ 	.word	0x00000002
        /*09ec*/ 	.word	0x00000000
        /*09f0*/ 	.short	0x010a
        /*09f2*/ 	.byte	0x3f
	.zero		1


	//   ....[154]....
        /*09f4*/ 	.word	0x00006380
        /*09f8*/ 	.word	0x00000002
        /*09fc*/ 	.word	0x00000000
        /*0a00*/ 	.short	0x010a
        /*0a02*/ 	.byte	0x3f
	.zero		1


	//   ....[155]....
        /*0a04*/ 	.word	0x00006430
        /*0a08*/ 	.word	0x00000002
        /*0a0c*/ 	.word	0x00000000
        /*0a10*/ 	.short	0x010a
        /*0a12*/ 	.byte	0x3f
	.zero		1


	//   ....[156]....
        /*0a14*/ 	.word	0x000064e0
        /*0a18*/ 	.word	0x00000002
        /*0a1c*/ 	.word	0x00000000
        /*0a20*/ 	.short	0x010a
        /*0a22*/ 	.byte	0x3f
	.zero		1


	//   ....[157]....
        /*0a24*/ 	.word	0x00006590
        /*0a28*/ 	.word	0x00000002
        /*0a2c*/ 	.word	0x00000000
        /*0a30*/ 	.short	0x010a
        /*0a32*/ 	.byte	0x3f
	.zero		1


	//   ....[158]....
        /*0a34*/ 	.word	0x00006640
        /*0a38*/ 	.word	0x00000002
        /*0a3c*/ 	.word	0x00000000
        /*0a40*/ 	.short	0x010a
        /*0a42*/ 	.byte	0x3f
	.zero		1


	//   ....[159]....
        /*0a44*/ 	.word	0x000066f0
        /*0a48*/ 	.word	0x00000002
        /*0a4c*/ 	.word	0x00000000
        /*0a50*/ 	.short	0x010a
        /*0a52*/ 	.byte	0x3f
	.zero		1


	//   ....[160]....
        /*0a54*/ 	.word	0x000067a0
        /*0a58*/ 	.word	0x00000002
        /*0a5c*/ 	.word	0x00000000
        /*0a60*/ 	.short	0x010a
        /*0a62*/ 	.byte	0x3f
	.zero		1


	//   ....[161]....
        /*0a64*/ 	.word	0x00006850
        /*0a68*/ 	.word	0x00000002
        /*0a6c*/ 	.word	0x00000000
        /*0a70*/ 	.short	0x010a
        /*0a72*/ 	.byte	0x3f
	.zero		1


	//   ....[162]....
        /*0a74*/ 	.word	0x00006900
        /*0a78*/ 	.word	0x00000002
        /*0a7c*/ 	.word	0x00000000
        /*0a80*/ 	.short	0x010a
        /*0a82*/ 	.byte	0x3f
	.zero		1


	//   ....[163]....
        /*0a84*/ 	.word	0x000069b0
        /*0a88*/ 	.word	0x00000002
        /*0a8c*/ 	.word	0x00000000
        /*0a90*/ 	.short	0x010a
        /*0a92*/ 	.byte	0x3f
	.zero		1


	//   ....[164]....
        /*0a94*/ 	.word	0x00006a60
        /*0a98*/ 	.word	0x00000002
        /*0a9c*/ 	.word	0x00000000
        /*0aa0*/ 	.short	0x010a
        /*0aa2*/ 	.byte	0x3f
	.zero		1


	//   ....[165]....
        /*0aa4*/ 	.word	0x00006b10
        /*0aa8*/ 	.word	0x00000002
        /*0aac*/ 	.word	0x00000000
        /*0ab0*/ 	.short	0x010a
        /*0ab2*/ 	.byte	0x3f
	.zero		1


	//   ....[166]....
        /*0ab4*/ 	.word	0x00006bc0
        /*0ab8*/ 	.word	0x00000002
        /*0abc*/ 	.word	0x00000000
        /*0ac0*/ 	.short	0x010a
        /*0ac2*/ 	.byte	0x3f
	.zero		1


	//   ....[167]....
        /*0ac4*/ 	.word	0x00006c70
        /*0ac8*/ 	.word	0x00000002
        /*0acc*/ 	.word	0x00000000
        /*0ad0*/ 	.short	0x010a
        /*0ad2*/ 	.byte	0x3f
	.zero		1


	//   ....[168]....
        /*0ad4*/ 	.word	0x00006d20
        /*0ad8*/ 	.word	0x00000002
        /*0adc*/ 	.word	0x00000000
        /*0ae0*/ 	.short	0x010a
        /*0ae2*/ 	.byte	0x3f
	.zero		1


	//   ....[169]....
        /*0ae4*/ 	.word	0x00006dd0
        /*0ae8*/ 	.word	0x00000002
        /*0aec*/ 	.word	0x00000000
        /*0af0*/ 	.short	0x010a
        /*0af2*/ 	.byte	0x3f
	.zero		1


	//   ....[170]....
        /*0af4*/ 	.word	0x00006e80
        /*0af8*/ 	.word	0x00000002
        /*0afc*/ 	.word	0x00000000
        /*0b00*/ 	.short	0x010a
        /*0b02*/ 	.byte	0x3f
	.zero		1


	//   ....[171]....
        /*0b04*/ 	.word	0x00006f30
        /*0b08*/ 	.word	0x00000002
        /*0b0c*/ 	.word	0x00000000
        /*0b10*/ 	.short	0x010a
        /*0b12*/ 	.byte	0x3f
	.zero		1


	//   ....[172]....
        /*0b14*/ 	.word	0x00006fe0
        /*0b18*/ 	.word	0x00000003
        /*0b1c*/ 	.word	0x00000000
        /*0b20*/ 	.short	0x010a
        /*0b22*/ 	.byte	0x3f
	.zero		1


	//----- nvinfo : EIATTR_NUM_MBARRIERS
	.align		4
.L_26:
        /*0b24*/ 	.byte	0x03, 0x38
        /*0b26*/ 	.short	0x0070


	//----- nvinfo : EIATTR_EXIT_INSTR_OFFSETS
	.align		4
        /*0b28*/ 	.byte	0x04, 0x1c
        /*0b2a*/ 	.short	(.L_28 - .L_27)


	//   ....[0]....
.L_27:
        /*0b2c*/ 	.word	0x000010f0


	//   ....[1]....
        /*0b30*/ 	.word	0x00001990


	//   ....[2]....
        /*0b34*/ 	.word	0x000036c0


	//   ....[3]....
        /*0b38*/ 	.word	0x000036e0


	//   ....[4]....
        /*0b3c*/ 	.word	0x00003fe0


	//   ....[5]....
        /*0b40*/ 	.word	0x00004000


	//   ....[6]....
        /*0b44*/ 	.word	0x00004020


	//   ....[7]....
        /*0b48*/ 	.word	0x00004900


	//   ....[8]....
        /*0b4c*/ 	.word	0x00007010


	//----- nvinfo : EIATTR_MAX_THREADS
	.align		4
.L_28:
        /*0b50*/ 	.byte	0x04, 0x05
        /*0b52*/ 	.short	(.L_30 - .L_29)
.L_29:
        /*0b54*/ 	.word	0x00000100
        /*0b58*/ 	.word	0x00000001
        /*0b5c*/ 	.word	0x00000001


	//----- nvinfo : EIATTR_CRS_STACK_SIZE
	.align		4
.L_30:
        /*0b60*/ 	.byte	0x04, 0x1e
        /*0b62*/ 	.short	(.L_32 - .L_31)
.L_31:
        /*0b64*/ 	.word	0x00000000


	//----- nvinfo : EIATTR_CBANK_PARAM_SIZE
	.align		4
.L_32:
        /*0b68*/ 	.byte	0x03, 0x19
        /*0b6a*/ 	.short	0x0470


	//----- nvinfo : EIATTR_PARAM_CBANK
	.align		4
        /*0b6c*/ 	.byte	0x04, 0x0a
        /*0b6e*/ 	.short	(.L_34 - .L_33)
	.align		4
.L_33:
        /*0b70*/ 	.word	index@(.nv.constant0._ZN7cutlass13device_kernelINS_4conv6kernel13ConvUniversalINS1_16ConvProblemShapeILNS1_8OperatorE0ELi3EEENS1_10collective14CollectiveConvINS1_46MainloopSm90TmaGmmaWarpSpecializedImplicitGemmILS5_0ELi56ELi3EN4cute5tupleIJNSA_1CILi2EEENSC_ILi1EEESE_EEENS1_36KernelImplicitTmaWarpSpecializedSm90ELi1EEENSB_IJNSC_ILi64EEESI_NSB_IJNSC_ILi32EEEEEEEEENS_12float_e4m3_tESM_NSA_8TiledMMAINSA_8MMA_AtomIJNSA_4SM904GMMA30MMA_64x64x32_F32E4M3E4M3_SS_TNILNSQ_7ScaleInE1ELSS_1EEEEEENSA_6LayoutINSB_IJSE_SE_SE_EEENSB_IJNSC_ILi0EEESX_SX_EEEEENSB_IJNSA_10UnderscoreES10_S10_EEEEENS7_6detail26Sm90ImplicitGemmTileTraitsINSA_20SM90_TMA_LOAD_IM2COLENSA_14ComposedLayoutINSA_7SwizzleILi1ELi4ELi3EEENSA_18smem_ptr_flag_bitsILi8EEENSV_INSB_IJNSB_IJNSC_ILi8EEES1B_EEENSB_IJSJ_SE_EEENSB_IJSE_NSC_ILi56EEEEEEEEENSB_IJNSB_IJSJ_NSC_ILi256EEEEEENSB_IJSE_SX_EEENSB_IJSX_NSC_ILi2048EEEEEEEEEEEEEvEENS14_INSA_23SM90_TMA_LOAD_MULTICASTES1O_vEEEENS_8epilogue10collective6detail29Sm90TmaWarpSpecializedAdapterINS1U_15DefaultEpilogueISM_NSB_IJNSB_IJllllEEESE_SX_EEES1Z_NS1T_6thread17LinearCombinationISM_Li1EffLNS20_9ScaleType4KindE0ELNS_15FloatRoundStyleE2ESM_EENS_4gemm15EpilogueDefaultEEEEEvvEEEEvNT_6ParamsE)
        /*0b74*/ 	.short	0x0210
        /*0b76*/ 	.short	0x0470


	//----- nvinfo : EIATTR_SW_WAR
	.align		4
.L_34:
        /*0b78*/ 	.byte	0x04, 0x36
        /*0b7a*/ 	.short	(.L_36 - .L_35)
.L_35:
        /*0b7c*/ 	.word	0x00000008
.L_36:


//--------------------- .nv.callgraph             --------------------------
	.section	.nv.callgraph,"",@"SHT_CUDA_CALLGRAPH"
	.align	4
	.sectionentsize	8
	.align		4
        /*0000*/ 	.word	0x00000000
	.align		4
        /*0004*/ 	.word	0xffffffff
	.align		4
        /*0008*/ 	.word	0x00000000
	.align		4
        /*000c*/ 	.word	0xfffffffe
	.align		4
        /*0010*/ 	.word	0x00000000
	.align		4
        /*0014*/ 	.word	0xfffffffd
	.align		4
        /*0018*/ 	.word	0x00000000
	.align		4
        /*001c*/ 	.word	0xfffffffc


//--------------------- .nv.constant4             --------------------------
	.section	.nv.constant4,"a",@progbits
	.align	8
	.align		8
.nv.constant4:
        /*0000*/ 	.dword	_ZN39_INTERNAL_73c9ed3a_4_k_cu_0fdbf987_28024cuda3std3__45__cpo5beginE
	.align		8
        /*0008*/ 	.dword	_ZN39_INTERNAL_73c9ed3a_4_k_cu_0fdbf987_28024cuda3std3__45__cpo3endE
	.align		8
        /*0010*/ 	.dword	_ZN39_INTERNAL_73c9ed3a_4_k_cu_0fdbf987_28024cuda3std3__45__cpo6cbeginE
	.align		8
        /*0018*/ 	.dword	_ZN39_INTERNAL_73c9ed3a_4_k_cu_0fdbf987_28024cuda3std3__45__cpo4cendE
	.align		8
        /*0020*/ 	.dword	_ZN39_INTERNAL_73c9ed3a_4_k_cu_0fdbf987_28024cuda3std3__441_GLOBAL__N__73c9ed3a_4_k_cu_0fdbf987_28026ignoreE
	.align		8
        /*0028*/ 	.dword	_ZN39_INTERNAL_73c9ed3a_4_k_cu_0fdbf987_28024cuda3std3__419piecewise_constructE
	.align		8
        /*0030*/ 	.dword	_ZN39_INTERNAL_73c9ed3a_4_k_cu_0fdbf987_28024cuda3std3__48in_placeE
	.align		8
        /*0038*/ 	.dword	_ZN39_INTERNAL_73c9ed3a_4_k_cu_0fdbf987_28024cuda3std6ranges3__45__cpo4swapE
	.align		8
        /*0040*/ 	.dword	_ZN39_INTERNAL_73c9ed3a_4_k_cu_0fdbf987_28024cuda3std6ranges3__45__cpo9iter_moveE
	.align		8
        /*0048*/ 	.dword	_ZN39_INTERNAL_73c9ed3a_4_k_cu_0fdbf987_28024cute7productE
	.align		8
        /*0050*/ 	.dword	_ZN39_INTERNAL_73c9ed3a_4_k_cu_0fdbf987_28024cute1_E


//--------------------- .text._ZN7cutlass13device_kernelINS_4conv6kernel13ConvUniversalINS1_16ConvProblemShapeILNS1_8OperatorE0ELi3EEENS1_10collective14CollectiveConvINS1_46MainloopSm90TmaGmmaWarpSpecializedImplicitGemmILS5_0ELi56ELi3EN4cute5tupleIJNSA_1CILi2EEENSC_ILi1EEESE_EEENS1_36KernelImplicitTmaWarpSpecializedSm90ELi1EEENSB_IJNSC_ILi64EEESI_NSB_IJNSC_ILi32EEEEEEEEENS_12float_e4m3_tESM_NSA_8TiledMMAINSA_8MMA_AtomIJNSA_4SM904GMMA30MMA_64x64x32_F32E4M3E4M3_SS_TNILNSQ_7ScaleInE1ELSS_1EEEEEENSA_6LayoutINSB_IJSE_SE_SE_EEENSB_IJNSC_ILi0EEESX_SX_EEEEENSB_IJNSA_10UnderscoreES10_S10_EEEEENS7_6detail26Sm90ImplicitGemmTileTraitsINSA_20SM90_TMA_LOAD_IM2COLENSA_14ComposedLayoutINSA_7SwizzleILi1ELi4ELi3EEENSA_18smem_ptr_flag_bitsILi8EEENSV_INSB_IJNSB_IJNSC_ILi8EEES1B_EEENSB_IJSJ_SE_EEENSB_IJSE_NSC_ILi56EEEEEEEEENSB_IJNSB_IJSJ_NSC_ILi256EEEEEENSB_IJSE_SX_EEENSB_IJSX_NSC_ILi2048EEEEEEEEEEEEEvEENS14_INSA_23SM90_TMA_LOAD_MULTICASTES1O_vEEEENS_8epilogue10collective6detail29Sm90TmaWarpSpecializedAdapterINS1U_15DefaultEpilogueISM_NSB_IJNSB_IJllllEEESE_SX_EEES1Z_NS1T_6thread17LinearCombinationISM_Li1EffLNS20_9ScaleType4KindE0ELNS_15FloatRoundStyleE2ESM_EENS_4gemm15EpilogueDefaultEEEEEvvEEEEvNT_6ParamsE --------------------------
	.section	.text._ZN7cutlass13device_kernelINS_4conv6kernel13ConvUniversalINS1_16ConvProblemShapeILNS1_8OperatorE0ELi3EEENS1_10collective14CollectiveConvINS1_46MainloopSm90TmaGmmaWarpSpecializedImplicitGemmILS5_0ELi56ELi3EN4cute5tupleIJNSA_1CILi2EEENSC_ILi1EEESE_EEENS1_36KernelImplicitTmaWarpSpecializedSm90ELi1EEENSB_IJNSC_ILi64EEESI_NSB_IJNSC_ILi32EEEEEEEEENS_12float_e4m3_tESM_NSA_8TiledMMAINSA_8MMA_AtomIJNSA_4SM904GMMA30MMA_64x64x32_F32E4M3E4M3_SS_TNILNSQ_7ScaleInE1ELSS_1EEEEEENSA_6LayoutINSB_IJSE_SE_SE_EEENSB_IJNSC_ILi0EEESX_SX_EEEEENSB_IJNSA_10UnderscoreES10_S10_EEEEENS7_6detail26Sm90ImplicitGemmTileTraitsINSA_20SM90_TMA_LOAD_IM2COLENSA_14ComposedLayoutINSA_7SwizzleILi1ELi4ELi3EEENSA_18smem_ptr_flag_bitsILi8EEENSV_INSB_IJNSB_IJNSC_ILi8EEES1B_EEENSB_IJSJ_SE_EEENSB_IJSE_NSC_ILi56EEEEEEEEENSB_IJNSB_IJSJ_NSC_ILi256EEEEEENSB_IJSE_SX_EEENSB_IJSX_NSC_ILi2048EEEEEEEEEEEEEvEENS14_INSA_23SM90_TMA_LOAD_MULTICASTES1O_vEEEENS_8epilogue10collective6detail29Sm90TmaWarpSpecializedAdapterINS1U_15DefaultEpilogueISM_NSB_IJNSB_IJllllEEESE_SX_EEES1Z_NS1T_6thread17LinearCombinationISM_Li1EffLNS20_9ScaleType4KindE0ELNS_15FloatRoundStyleE2ESM_EENS_4gemm15EpilogueDefaultEEEEEvvEEEEvNT_6ParamsE,"ax",@progbits
	.align	128
.text._ZN7cutlass13device_kernelINS_4conv6kernel13ConvUniversalINS1_16ConvProblemShapeILNS1_8OperatorE0ELi3EEENS1_10collective14CollectiveConvINS1_46MainloopSm90TmaGmmaWarpSpecializedImplicitGemmILS5_0ELi56ELi3EN4cute5tupleIJNSA_1CILi2EEENSC_ILi1EEESE_EEENS1_36KernelImplicitTmaWarpSpecializedSm90ELi1EEENSB_IJNSC_ILi64EEESI_NSB_IJNSC_ILi32EEEEEEEEENS_12float_e4m3_tESM_NSA_8TiledMMAINSA_8MMA_AtomIJNSA_4SM904GMMA30MMA_64x64x32_F32E4M3E4M3_SS_TNILNSQ_7ScaleInE1ELSS_1EEEEEENSA_6LayoutINSB_IJSE_SE_SE_EEENSB_IJNSC_ILi0EEESX_SX_EEEEENSB_IJNSA_10UnderscoreES10_S10_EEEEENS7_6detail26Sm90ImplicitGemmTileTraitsINSA_20SM90_TMA_LOAD_IM2COLENSA_14ComposedLayoutINSA_7SwizzleILi1ELi4ELi3EEENSA_18smem_ptr_flag_bitsILi8EEENSV_INSB_IJNSB_IJNSC_ILi8EEES1B_EEENSB_IJSJ_SE_EEENSB_IJSE_NSC_ILi56EEEEEEEEENSB_IJNSB_IJSJ_NSC_ILi256EEEEEENSB_IJSE_SX_EEENSB_IJSX_NSC_ILi2048EEEEEEEEEEEEEvEENS14_INSA_23SM90_TMA_LOAD_MULTICASTES1O_vEEEENS_8epilogue10collective6detail29Sm90TmaWarpSpecializedAdapterINS1U_15DefaultEpilogueISM_NSB_IJNSB_IJllllEEESE_SX_EEES1Z_NS1T_6thread17LinearCombinationISM_Li1EffLNS20_9ScaleType4KindE0ELNS_15FloatRoundStyleE2ESM_EENS_4gemm15EpilogueDefaultEEEEEvvEEEEvNT_6ParamsE:
        .type           _ZN7cutlass13device_kernelINS_4conv6kernel13ConvUniversalINS1_16ConvProblemShapeILNS1_8OperatorE0ELi3EEENS1_10collective14CollectiveConvINS1_46MainloopSm90TmaGmmaWarpSpecializedImplicitGemmILS5_0ELi56ELi3EN4cute5tupleIJNSA_1CILi2EEENSC_ILi1EEESE_EEENS1_36KernelImplicitTmaWarpSpecializedSm90ELi1EEENSB_IJNSC_ILi64EEESI_NSB_IJNSC_ILi32EEEEEEEEENS_12float_e4m3_tESM_NSA_8TiledMMAINSA_8MMA_AtomIJNSA_4SM904GMMA30MMA_64x64x32_F32E4M3E4M3_SS_TNILNSQ_7ScaleInE1ELSS_1EEEEEENSA_6LayoutINSB_IJSE_SE_SE_EEENSB_IJNSC_ILi0EEESX_SX_EEEEENSB_IJNSA_10UnderscoreES10_S10_EEEEENS7_6detail26Sm90ImplicitGemmTileTraitsINSA_20SM90_TMA_LOAD_IM2COLENSA_14ComposedLayoutINSA_7SwizzleILi1ELi4ELi3EEENSA_18smem_ptr_flag_bitsILi8EEENSV_INSB_IJNSB_IJNSC_ILi8EEES1B_EEENSB_IJSJ_SE_EEENSB_IJSE_NSC_ILi56EEEEEEEEENSB_IJNSB_IJSJ_NSC_ILi256EEEEEENSB_IJSE_SX_EEENSB_IJSX_NSC_ILi2048EEEEEEEEEEEEEvEENS14_INSA_23SM90_TMA_LOAD_MULTICASTES1O_vEEEENS_8epilogue10collective6detail29Sm90TmaWarpSpecializedAdapterINS1U_15DefaultEpilogueISM_NSB_IJNSB_IJllllEEESE_SX_EEES1Z_NS1T_6thread17LinearCombinationISM_Li1EffLNS20_9ScaleType4KindE0ELNS_15FloatRoundStyleE2ESM_EENS_4gemm15EpilogueDefaultEEEEEvvEEEEvNT_6ParamsE,@function
        .size           _ZN7cutlass13device_kernelINS_4conv6kernel13ConvUniversalINS1_16ConvProblemShapeILNS1_8OperatorE0ELi3EEENS1_10collective14CollectiveConvINS1_46MainloopSm90TmaGmmaWarpSpecializedImplicitGemmILS5_0ELi56ELi3EN4cute5tupleIJNSA_1CILi2EEENSC_ILi1EEESE_EEENS1_36KernelImplicitTmaWarpSpecializedSm90ELi1EEENSB_IJNSC_ILi64EEESI_NSB_IJNSC_ILi32EEEEEEEEENS_12float_e4m3_tESM_NSA_8TiledMMAINSA_8MMA_AtomIJNSA_4SM904GMMA30MMA_64x64x32_F32E4M3E4M3_SS_TNILNSQ_7ScaleInE1ELSS_1EEEEEENSA_6LayoutINSB_IJSE_SE_SE_EEENSB_IJNSC_ILi0EEESX_SX_EEEEENSB_IJNSA_10UnderscoreES10_S10_EEEEENS7_6detail26Sm90ImplicitGemmTileTraitsINSA_20SM90_TMA_LOAD_IM2COLENSA_14ComposedLayoutINSA_7SwizzleILi1ELi4ELi3EEENSA_18smem_ptr_flag_bitsILi8EEENSV_INSB_IJNSB_IJNSC_ILi8EEES1B_EEENSB_IJSJ_SE_EEENSB_IJSE_NSC_ILi56EEEEEEEEENSB_IJNSB_IJSJ_NSC_ILi256EEEEEENSB_IJSE_SX_EEENSB_IJSX_NSC_ILi2048EEEEEEEEEEEEEvEENS14_INSA_23SM90_TMA_LOAD_MULTICASTES1O_vEEEENS_8epilogue10collective6detail29Sm90TmaWarpSpecializedAdapterINS1U_15DefaultEpilogueISM_NSB_IJNSB_IJllllEEESE_SX_EEES1Z_NS1T_6thread17LinearCombinationISM_Li1EffLNS20_9ScaleType4KindE0ELNS_15FloatRoundStyleE2ESM_EENS_4gemm15EpilogueDefaultEEEEEvvEEEEvNT_6ParamsE,(.L_x_156 - _ZN7cutlass13device_kernelINS_4conv6kernel13ConvUniversalINS1_16ConvProblemShapeILNS1_8OperatorE0ELi3EEENS1_10collective14CollectiveConvINS1_46MainloopSm90TmaGmmaWarpSpecializedImplicitGemmILS5_0ELi56ELi3EN4cute5tupleIJNSA_1CILi2EEENSC_ILi1EEESE_EEENS1_36KernelImplicitTmaWarpSpecializedSm90ELi1EEENSB_IJNSC_ILi64EEESI_NSB_IJNSC_ILi32EEEEEEEEENS_12float_e4m3_tESM_NSA_8TiledMMAINSA_8MMA_AtomIJNSA_4SM904GMMA30MMA_64x64x32_F32E4M3E4M3_SS_TNILNSQ_7ScaleInE1ELSS_1EEEEEENSA_6LayoutINSB_IJSE_SE_SE_EEENSB_IJNSC_ILi0EEESX_SX_EEEEENSB_IJNSA_10UnderscoreES10_S10_EEEEENS7_6detail26Sm90ImplicitGemmTileTraitsINSA_20SM90_TMA_LOAD_IM2COLENSA_14ComposedLayoutINSA_7SwizzleILi1ELi4ELi3EEENSA_18smem_ptr_flag_bitsILi8EEENSV_INSB_IJNSB_IJNSC_ILi8EEES1B_EEENSB_IJSJ_SE_EEENSB_IJSE_NSC_ILi56EEEEEEEEENSB_IJNSB_IJSJ_NSC_ILi256EEEEEENSB_IJSE_SX_EEENSB_IJSX_NSC_ILi2048EEEEEEEEEEEEEvEENS14_INSA_23SM90_TMA_LOAD_MULTICASTES1O_vEEEENS_8epilogue10collective6detail29Sm90TmaWarpSpecializedAdapterINS1U_15DefaultEpilogueISM_NSB_IJNSB_IJllllEEESE_SX_EEES1Z_NS1T_6thread17LinearCombinationISM_Li1EffLNS20_9ScaleType4KindE0ELNS_15FloatRoundStyleE2ESM_EENS_4gemm15EpilogueDefaultEEEEEvvEEEEvNT_6ParamsE)
        .other          _ZN7cutlass13device_kernelINS_4conv6kernel13ConvUniversalINS1_16ConvProblemShapeILNS1_8OperatorE0ELi3EEENS1_10collective14CollectiveConvINS1_46MainloopSm90TmaGmmaWarpSpecializedImplicitGemmILS5_0ELi56ELi3EN4cute5tupleIJNSA_1CILi2EEENSC_ILi1EEESE_EEENS1_36KernelImplicitTmaWarpSpecializedSm90ELi1EEENSB_IJNSC_ILi64EEESI_NSB_IJNSC_ILi32EEEEEEEEENS_12float_e4m3_tESM_NSA_8TiledMMAINSA_8MMA_AtomIJNSA_4SM904GMMA30MMA_64x64x32_F32E4M3E4M3_SS_TNILNSQ_7ScaleInE1ELSS_1EEEEEENSA_6LayoutINSB_IJSE_SE_SE_EEENSB_IJNSC_ILi0EEESX_SX_EEEEENSB_IJNSA_10UnderscoreES10_S10_EEEEENS7_6detail26Sm90ImplicitGemmTileTraitsINSA_20SM90_TMA_LOAD_IM2COLENSA_14ComposedLayoutINSA_7SwizzleILi1ELi4ELi3EEENSA_18smem_ptr_flag_bitsILi8EEENSV_INSB_IJNSB_IJNSC_ILi8EEES1B_EEENSB_IJSJ_SE_EEENSB_IJSE_NSC_ILi56EEEEEEEEENSB_IJNSB_IJSJ_NSC_ILi256EEEEEENSB_IJSE_SX_EEENSB_IJSX_NSC_ILi2048EEEEEEEEEEEEEvEENS14_INSA_23SM90_TMA_LOAD_MULTICASTES1O_vEEEENS_8epilogue10collective6detail29Sm90TmaWarpSpecializedAdapterINS1U_15DefaultEpilogueISM_NSB_IJNSB_IJllllEEESE_SX_EEES1Z_NS1T_6thread17LinearCombinationISM_Li1EffLNS20_9ScaleType4KindE0ELNS_15FloatRoundStyleE2ESM_EENS_4gemm15EpilogueDefaultEEEEEvvEEEEvNT_6ParamsE,@"STO_CUDA_ENTRY STV_DEFAULT"
_ZN7cutlass13device_kernelINS_4conv6kernel13ConvUniversalINS1_16ConvProblemShapeILNS1_8OperatorE0ELi3EEENS1_10collective14CollectiveConvINS1_46MainloopSm90TmaGmmaWarpSpecializedImplicitGemmILS5_0ELi56ELi3EN4cute5tupleIJNSA_1CILi2EEENSC_ILi1EEESE_EEENS1_36KernelImplicitTmaWarpSpecializedSm90ELi1EEENSB_IJNSC_ILi64EEESI_NSB_IJNSC_ILi32EEEEEEEEENS_12float_e4m3_tESM_NSA_8TiledMMAINSA_8MMA_AtomIJNSA_4SM904GMMA30MMA_64x64x32_F32E4M3E4M3_SS_TNILNSQ_7ScaleInE1ELSS_1EEEEEENSA_6LayoutINSB_IJSE_SE_SE_EEENSB_IJNSC_ILi0EEESX_SX_EEEEENSB_IJNSA_10UnderscoreES10_S10_EEEEENS7_6detail26Sm90ImplicitGemmTileTraitsINSA_20SM90_TMA_LOAD_IM2COLENSA_14ComposedLayoutINSA_7SwizzleILi1ELi4ELi3EEENSA_18smem_ptr_flag_bitsILi8EEENSV_INSB_IJNSB_IJNSC_ILi8EEES1B_EEENSB_IJSJ_SE_EEENSB_IJSE_NSC_ILi56EEEEEEEEENSB_IJNSB_IJSJ_NSC_ILi256EEEEEENSB_IJSE_SX_EEENSB_IJSX_NSC_ILi2048EEEEEEEEEEEEEvEENS14_INSA_23SM90_TMA_LOAD_MULTICASTES1O_vEEEENS_8epilogue10collective6detail29Sm90TmaWarpSpecializedAdapterINS1U_15DefaultEpilogueISM_NSB_IJNSB_IJllllEEESE_SX_EEES1Z_NS1T_6thread17LinearCombinationISM_Li1EffLNS20_9ScaleType4KindE0ELNS_15FloatRoundStyleE2ESM_EENS_4gemm15EpilogueDefaultEEEEEvvEEEEvNT_6ParamsE:
[----:B------:R-:W-:Y:S01]  /*0000*/  LDC R1, c[0x0][0x28] ;  /* 0x00000a00ff017b82 */ /* 0x000fe20000000800 */
[----:B------:R-:W0:Y:S01]  /*0010*/  S2R R8, SR_TID.X ;  /* 0x0000000000087919 */ /* 0x000e220000002100 */
[----:B------:R-:W-:Y:S01]  /*0020*/  ELECT P0, URZ, PT ;  /* 0x00000000003f782f */ /* 0x000fe20003800000 */
[----:B------:R-:W-:Y:S01]  /*0030*/  BSSY B0, `(.L_x_0) ;  /* 0x0000010000007945 */ /* 0x000fe20003800000 */
[----:B------:R-:W1:Y:S01]  /*0040*/  S2R R3, SR_CTAID.X ;  /* 0x0000000000037919 */ /* 0x000e620000002500 */
[--C-:B0-----:R-:W-:Y:S02]  /*0050*/  SHF.R.U32.HI R0, RZ, 0x5, R8.reuse ;  /* 0x00000005ff007819 */ /* 0x101fe40000011608 */
[----:B------:R-:W-:-:S03]  /*0060*/  SHF.R.U32.HI R9, RZ, 0x7, R8 ;  /* 0x00000007ff097819 */ /* 0x000fc60000011608 */
[----:B------:R-:W0:Y:S04]  /*0070*/  SHFL.IDX PT, R6, R0, RZ, 0x1f ;  /* 0x00001fff00067589 */ /* 0x000e2800000e0000 */
[----:B------:R-:W2:Y:S01]  /*0080*/  SHFL.IDX PT, R9, R9, RZ, 0x1f ;  /* 0x00001fff09097589 */ /* 0x000ea200000e0000 */
[----:B0-----:R-:W-:-:S13]  /*0090*/  ISETP.NE.OR P0, PT, R6, RZ, !P0 ;  /* 0x000000ff0600720c */ /* 0x001fda0004705670 */
[----:B-12---:R-:W-:Y:S05]  /*00a0*/  @P0 BRA `(.L_x_1) ;  /* 0x0000000000200947 */ /* 0x006fea0003800000 */
[----:B------:R-:W-:Y:S02]  /*00b0*/  ULDC.64 UR4, c[0x0][0x198] ;  /* 0x0000660000047ab9 */ /* 0x000fe40000000a00 */
[----:B------:R-:W-:Y:S02]  /*00c0*/  UIADD3 UR6, UP0, UR4, 0xf0, URZ ;  /* 0x000000f004067890 */ /* 0x000fe4000ff1e03f */
[----:B------:R-:W-:Y:S02]  /*00d0*/  UIADD3 UR4, UP1, UR4, 0x270, URZ ;  /* 0x0000027004047890 */ /* 0x000fe4000ff3e03f */
[----:B------:R-:W-:Y:S02]  /*00e0*/  UIADD3.X UR7, URZ, UR5, URZ, UP0, !UPT ;  /* 0x000000053f077290 */ /* 0x000fe400087fe43f */
[----:B------:R-:W-:-:S07]  /*00f0*/  UIADD3.X UR5, URZ, UR5, URZ, UP1, !UPT ;  /* 0x000000053f057290 */ /* 0x000fce0008ffe43f */
[----:B------:R0:W-:Y:S02]  /*0100*/  UTMACCTL.PF [UR6] ;  /* 0x00000000060079b9 */ /* 0x0001e40008040000 */
[----:B------:R0:W-:Y:S02]  /*0110*/  UTMACCTL.PF [UR4] ;  /* 0x00000000040079b9 */ /* 0x0001e40008040000 */
[----:B0-----:R-:W-:Y:S01]  /*0120*/  NOP ;  /* 0x0000000000007918 */ /* 0x001fe20000000000 */
.L_x_1:
[----:B------:R-:W-:Y:S05]  /*0130*/  BSYNC B0 ;  /* 0x0000000000007941 */ /* 0x000fea0003800000 */
.L_x_0:
[----:B------:R-:W0:Y:S01]  /*0140*/  SHFL.IDX PT, R0, R0, RZ, 0x1f ;  /* 0x00001fff00007589 */ /* 0x000e2200000e0000 */
[----:B------:R-:W-:Y:S02]  /*0150*/  SHF.R.S32.HI R5, RZ, 0x1f, R8 ;  /* 0x0000001fff057819 */ /* 0x000fe40000011408 */
[----:B------:R-:W-:Y:S01]  /*0160*/  I2FP.F32.U32 R10, R3 ;  /* 0x00000003000a7245 */ /* 0x000fe20000201000 */
[----:B------:R-:W1:Y:S01]  /*0170*/  S2R R13, SR_CTAID.Y ;  /* 0x00000000000d7919 */ /* 0x000e620000002600 */
[----:B------:R-:W-:-:S04]  /*0180*/  LEA.HI R5, R5, R8, RZ, 0x7 ;  /* 0x0000000805057211 */ /* 0x000fc800078f38ff */
[----:B------:R-:W-:-:S05]  /*0190*/  LOP3.LUT R5, R5, 0xffffff80, RZ, 0xc0, !PT ;  /* 0xffffff8005057812 */ /* 0x000fca00078ec0ff */
[----:B------:R-:W-:-:S05]  /*01a0*/  IMAD.IADD R2, R8, 0x1, -R5 ;  /* 0x0000000108027824 */ /* 0x000fca00078e0a05 */
[----:B------:R-:W-:-:S04]  /*01b0*/  SHF.R.S32.HI R5, RZ, 0x1f, R2 ;  /* 0x0000001fff057819 */ /* 0x000fc80000011402 */
[----:B------:R-:W-:Y:S02]  /*01c0*/  LEA.HI R4, R5, R2, RZ, 0x3 ;  /* 0x0000000205047211 */ /* 0x000fe400078f18ff */
[----:B0-----:R-:W-:Y:S02]  /*01d0*/  ISETP.NE.AND P0, PT, R0, RZ, PT ;  /* 0x000000ff0000720c */ /* 0x001fe40003f05270 */
[--C-:B------:R-:W-:Y:S02]  /*01e0*/  SHF.R.S32.HI R7, RZ, 0x3, R4.reuse ;  /* 0x00000003ff077819 */ /* 0x100fe40000011404 */
[----:B------:R-:W-:Y:S02]  /*01f0*/  SHF.R.S32.HI R4, RZ, 0x1f, R4 ;  /* 0x0000001fff047819 */ /* 0x000fe40000011404 */
[----:B------:R-:W-:-:S07]  /*0200*/  SHF.R.S32.HI R11, RZ, 0x1f, R0 ;  /* 0x0000001fff0b7819 */ /* 0x000fce0000011400 */
[----:B-1----:R-:W-:Y:S05]  /*0210*/  @P0 BRA `(.L_x_2) ;  /* 0x0000000800040947 */ /* 0x002fea0003800000 */
[----:B------:R-:W-:Y:S01]  /*0220*/  ELECT P0, URZ, PT ;  /* 0x00000000003f782f */ /* 0x000fe20003800000 */
[----:B------:R-:W-:-:S12]  /*0230*/  BSSY B0, `(.L_x_2) ;  /* 0x000007f000007945 */ /* 0x000fd80003800000 */
[----:B------:R-:W-:Y:S05]  /*0240*/  @!P0 BRA `(.L_x_3) ;  /* 0x0000000400f48947 */ /* 0x000fea0003800000 */
[----:B------:R-:W0:Y:S01]  /*0250*/  S2UR UR8, SR_CgaCtaId ;  /* 0x00000000000879c3 */ /* 0x000e220000008800 */
[----:B------:R-:W-:Y:S01]  /*0260*/  UMOV UR4, 0x400 ;  /* 0x0000040000047882 */ /* 0x000fe20000000000 */
[----:B------:R-:W-:Y:S01]  /*0270*/  UMOV UR5, 0x1 ;  /* 0x0000000100057882 */ /* 0x000fe20000000000 */
[----:B------:R-:W-:Y:S02]  /*0280*/  UMOV UR6, 0x2 ;  /* 0x0000000200067882 */ /* 0x000fe40000000000 */
[----:B------:R-:W-:-:S04]  /*0290*/  UIADD3 UR6, -UR6, 0x100000, URZ ;  /* 0x0010000006067890 */ /* 0x000fc8000fffe13f */
[----:B------:R-:W-:Y:S02]  /*02a0*/  USHF.L.U32 UR7, UR6, 0xb, URZ ;  /* 0x0000000b06077899 */ /* 0x000fe4000800063f */
[----:B------:R-:W-:Y:S02]  /*02b0*/  USHF.L.U32 UR6, UR6, 0x1, URZ ;  /* 0x0000000106067899 */ /* 0x000fe4000800063f */
[----:B0-----:R-:W-:Y:S02]  /*02c0*/  ULEA UR8, UR8, UR4, 0x18 ;  /* 0x0000000408087291 */ /* 0x001fe4000f8ec03f */
[----:B------:R-:W-:-:S04]  /*02d0*/  UIADD3 UR4, -UR5, 0x100000, URZ ;  /* 0x0010000005047890 */ /* 0x000fc8000fffe13f */
[----:B------:R-:W-:Y:S02]  /*02e0*/  USHF.L.U32 UR5, UR4, 0xb, URZ ;  /* 0x0000000b04057899 */ /* 0x000fe4000800063f */
[----:B------:R-:W-:Y:S01]  /*02f0*/  USHF.L.U32 UR4, UR4, 0x1, URZ ;  /* 0x0000000104047899 */ /* 0x000fe2000800063f */
[----:B------:R-:W0:Y:S11]  /*0300*/  FENCE.VIEW.ASYNC.S ;  /* 0x00000000000073c6 */ /* 0x000e360000000000 */
[----:B0-----:R0:W1:Y:S01]  /*0310*/  SYNCS.EXCH.64 URZ, [UR8+0x38000], UR4 ;  /* 0x03800004083f75b2 */ /* 0x0010620008000100 */
[----:B------:R0:W2:Y:S01]  /*0320*/  SYNCS.EXCH.64 URZ, [UR8+0x381c0], UR6 ;  /* 0x0381c006083f75b2 */ /* 0x0000a20008000100 */
[----:B------:R0:W3:Y:S01]  /*0330*/  SYNCS.EXCH.64 URZ, [UR8+0x38008], UR4 ;  /* 0x03800804083f75b2 */ /* 0x0000e20008000100 */
[----:B------:R0:W4:Y:S01]  /*0340*/  SYNCS.EXCH.64 URZ, [UR8+0x381c8], UR6 ;  /* 0x0381c806083f75b2 */ /* 0x0001220008000100 */
[----:B------:R0:W0:Y:S01]  /*0350*/  SYNCS.EXCH.64 URZ, [UR8+0x38010], UR4 ;  /* 0x03801004083f75b2 */ /* 0x0000220008000100 */
        /* <DEDUP_REMOVED lines=107> */
[----:B-1234-:R-:W-:Y:S01]  /*0a10*/  NOP ;  /* 0x0000000000007918 */ /* 0x01efe20000000000 */
.L_x_3:
[----:B0-----:R-:W-:Y:S05]  /*0a20*/  BSYNC B0 ;  /* 0x0000000000007941 */ /* 0x001fea0003800000 */
.L_x_2:
[----:B------:R-:W-:Y:S01]  /*0a30*/  ULDC UR4, c[0x0][0x150] ;  /* 0x0000540000047ab9 */ /* 0x000fe20000000800 */
[----:B------:R-:W-:Y:S01]  /*0a40*/  LEA.HI R4, R4, R7, RZ, 0x2 ;  /* 0x0000000704047211 */ /* 0x000fe200078f10ff */
[----:B------:R-:W-:Y:S01]  /*0a50*/  FMUL R10, R10, UR4 ;  /* 0x000000040a0a7c20 */ /* 0x000fe20008400000 */
[----:B------:R-:W-:Y:S01]  /*0a60*/  LEA.HI R11, R11, R0, RZ, 0x2 ;  /* 0x000000000b0b7211 */ /* 0x000fe200078f10ff */
[----:B------:R-:W-:Y:S01]  /*0a70*/  ULDC UR4, c[0x0][0x154] ;  /* 0x0000550000047ab9 */ /* 0x000fe20000000800 */
[----:B------:R-:W-:Y:S01]  /*0a80*/  LOP3.LUT R4, R4, 0xfffffffc, RZ, 0xc0, !PT ;  /* 0xfffffffc04047812 */ /* 0x000fe200078ec0ff */
[----:B------:R-:W0:Y:S01]  /*0a90*/  LDC R15, c[0x0][0x140] ;  /* 0x00005000ff0f7b82 */ /* 0x000e220000000800 */
[----:B------:R-:W-:Y:S01]  /*0aa0*/  LOP3.LUT R11, R11, 0x3ffffffc, RZ, 0xc0, !PT ;  /* 0x3ffffffc0b0b7812 */ /* 0x000fe200078ec0ff */
[----:B------:R-:W1:Y:S01]  /*0ab0*/  F2I.U32.TRUNC.NTZ R10, R10 ;  /* 0x0000000a000a7305 */ /* 0x000e62000020f000 */
[----:B------:R-:W-:Y:S01]  /*0ac0*/  LOP3.LUT P0, RZ, R2, 0x7, RZ, 0xc0, !PT ;  /* 0x0000000702ff7812 */ /* 0x000fe2000780c0ff */
[----:B------:R-:W-:Y:S01]  /*0ad0*/  IMAD.IADD R4, R7, 0x1, -R4 ;  /* 0x0000000107047824 */ /* 0x000fe200078e0a04 */
[----:B------:R-:W-:Y:S01]  /*0ae0*/  I2FP.F32.U32 R7, R13 ;  /* 0x0000000d00077245 */ /* 0x000fe20000201000 */
[----:B------:R-:W-:Y:S01]  /*0af0*/  IMAD.IADD R11, R0, 0x1, -R11 ;  /* 0x00000001000b7824 */ /* 0x000fe200078e0a0b */
[----:B------:R-:W-:Y:S01]  /*0b00*/  ISETP.NE.AND P3, PT, R9, 0x1, PT ;  /* 0x000000010900780c */ /* 0x000fe20003f65270 */
[----:B------:R-:W-:Y:S01]  /*0b10*/  NOP ;  /* 0x0000000000007918 */ /* 0x000fe20000000000 */
[----:B------:R-:W-:Y:S01]  /*0b20*/  NOP ;  /* 0x0000000000007918 */ /* 0x000fe20000000000 */
[----:B------:R-:W-:-:S02]  /*0b30*/  IMAD R4, R11, 0x4, R4 ;  /* 0x000000040b047824 */ /* 0x000fc400078e0204 */
[----:B------:R-:W-:Y:S01]  /*0b40*/  FMUL R12, R7, UR4 ;  /* 0x00000004070c7c20 */ /* 0x000fe20008400000 */
[----:B------:R-:W-:Y:S01]  /*0b50*/  ULDC UR4, c[0x0][0x144] ;  /* 0x0000510000047ab9 */ /* 0x000fe20000000800 */
[C---:B------:R-:W-:Y:S01]  /*0b60*/  IMAD.SHL.U32 R11, R4.reuse, 0x4, RZ ;  /* 0x00000004040b7824 */ /* 0x040fe200078e00ff */
[----:B------:R-:W-:Y:S01]  /*0b70*/  LEA.HI R0, R4, R4, RZ, 0x1 ;  /* 0x0000000404007211 */ /* 0x000fe200078f08ff */
[----:B-1----:R-:W-:Y:S02]  /*0b80*/  IMAD.MOV R14, RZ, RZ, -R10 ;  /* 0x000000ffff0e7224 */ /* 0x002fe400078e0a0a */
[----:B------:R-:W1:Y:S01]  /*0b90*/  F2I.U32.TRUNC.NTZ R12, R12 ;  /* 0x0000000c000c7305 */ /* 0x000e62000020f000 */
[----:B------:R-:W-:Y:S01]  /*0ba0*/  LOP3.LUT R7, R0, 0xfffffffe, RZ, 0xc0, !PT ;  /* 0xfffffffe00077812 */ /* 0x000fe200078ec0ff */
[----:B------:R-:W-:Y:S01]  /*0bb0*/  IMAD R0, R14, UR4, R3 ;  /* 0x000000040e007c24 */ /* 0x000fe2000f8e0203 */
[----:B------:R-:W-:-:S03]  /*0bc0*/  ULDC UR4, c[0x0][0x148] ;  /* 0x0000520000047ab9 */ /* 0x000fc60000000800 */
[C---:B------:R-:W-:Y:S01]  /*0bd0*/  IMAD.IADD R7, R4.reuse, 0x1, -R7 ;  /* 0x0000000104077824 */ /* 0x040fe200078e0a07 */
[----:B------:R-:W-:Y:S02]  /*0be0*/  LOP3.LUT R4, R4, 0xc, R11, 0x78, !PT ;  /* 0x0000000c04047812 */ /* 0x000fe400078e780b */
[----:B0-----:R-:W-:Y:S02]  /*0bf0*/  ISETP.EQ.U32.AND P1, PT, R15, 0x1, PT ;  /* 0x000000010f00780c */ /* 0x001fe40003f22070 */
[----:B------:R-:W-:Y:S02]  /*0c00*/  ISETP.NE.AND P4, PT, R7, R0, PT ;  /* 0x000000000700720c */ /* 0x000fe40003f85270 */
[----:B------:R-:W-:Y:S01]  /*0c10*/  SHF.R.S32.HI R7, RZ, 0x1f, R6 ;  /* 0x0000001fff077819 */ /* 0x000fe20000011406 */
[----:B-1----:R-:W-:Y:S01]  /*0c20*/  IMAD.MOV R10, RZ, RZ, -R12 ;  /* 0x000000ffff0a7224 */ /* 0x002fe200078e0a0c */
[----:B------:R-:W-:Y:S02]  /*0c30*/  ISETP.LT.U32.AND P0, PT, R4, 0x2, !P0 ;  /* 0x000000020400780c */ /* 0x000fe40004701070 */
[----:B------:R-:W-:Y:S01]  /*0c40*/  LEA.HI R7, R7, R6, RZ, 0x2 ;  /* 0x0000000607077211 */ /* 0x000fe200078f10ff */
[----:B------:R-:W-:-:S03]  /*0c50*/  IMAD R11, R10, UR4, R13 ;  /* 0x000000040a0b7c24 */ /* 0x000fc6000f8e020d */
[----:B------:R-:W-:-:S03]  /*0c60*/  LOP3.LUT R7, R7, 0xfffffffc, RZ, 0xc0, !PT ;  /* 0xfffffffc07077812 */ /* 0x000fc600078ec0ff */
[----:B------:R-:W-:Y:S02]  /*0c70*/  @P4 LEA.HI R0, R4, R4, RZ, 0x1 ;  /* 0x0000000404004211 */ /* 0x000fe400078f08ff */
[----:B------:R-:W-:Y:S02]  /*0c80*/  IMAD.IADD R14, R6, 0x1, -R7 ;  /* 0x00000001060e7824 */ /* 0x000fe400078e0a07 */
[----:B------:R-:W-:Y:S01]  /*0c90*/  @P4 SHF.R.S32.HI R0, RZ, 0x1, R0 ;  /* 0x00000001ff004819 */ /* 0x000fe20000011400 */
[----:B------:R-:W-:-:S03]  /*0ca0*/  IMAD.MOV.U32 R7, RZ, RZ, 0x1 ;  /* 0x00000001ff077424 */ /* 0x000fc600078e00ff */
[----:B------:R-:W-:Y:S02]  /*0cb0*/  @P4 ISETP.NE.AND P5, PT, R0, R11, PT ;  /* 0x0000000b0000420c */ /* 0x000fe40003fa5270 */
[----:B------:R-:W-:Y:S02]  /*0cc0*/  LOP3.LUT P2, RZ, R9, R14, RZ, 0xfc, !PT ;  /* 0x0000000e09ff7212 */ /* 0x000fe4000784fcff */
[----:B------:R-:W-:Y:S02]  /*0cd0*/  SEL R0, RZ, 0x1, !P0 ;  /* 0x00000001ff007807 */ /* 0x000fe40004000000 */
[----:B------:R-:W-:Y:S02]  /*0ce0*/  SEL R6, RZ, 0x1, P2 ;  /* 0x00000001ff067807 */ /* 0x000fe40001000000 */
[----:B------:R-:W-:Y:S02]  /*0cf0*/  @P4 SEL R7, RZ, 0x1, P5 ;  /* 0x00000001ff074807 */ /* 0x000fe40002800000 */
[----:B------:R-:W-:-:S02]  /*0d00*/  SEL R6, R6, 0x2, P3 ;  /* 0x0000000206067807 */ /* 0x000fc40001800000 */
[----:B------:R-:W-:Y:S01]  /*0d10*/  LOP3.LUT R7, R7, R0, RZ, 0xc0, !PT ;  /* 0x0000000007077212 */ /* 0x000fe200078ec0ff */
[----:B------:R-:W-:Y:S06]  /*0d20*/  @!P1 BRA `(.L_x_4) ;  /* 0x0000000000089947 */ /* 0x000fec0003800000 */
[----:B------:R-:W-:Y:S01]  /*0d30*/  UCGABAR_ARV ;  /* 0x00000000000079c7 */ /* 0x000fe20008000000 */
[----:B------:R-:W-:Y:S05]  /*0d40*/  BRA `(.L_x_5) ;  /* 0x0000000000047947 */ /* 0x000fea0003800000 */
.L_x_4:
[----:B------:R-:W-:Y:S01]  /*0d50*/  NOP ;  /* 0x0000000000007918 */ /* 0x000fe20000000000 */
.L_x_5:
[----:B------:R-:W-:Y:S01]  /*0d60*/  ULDC.64 UR4, c[0x0][0x618] ;  /* 0x0001860000047ab9 */ /* 0x000fe20000000a00 */
[----:B------:R-:W-:Y:S01]  /*0d70*/  ULDC.64 UR12, c[0x0][0x208] ;  /* 0x00008200000c7ab9 */ /* 0x000fe20000000a00 */
[----:B------:R-:W-:-:S04]  /*0d80*/  ISETP.NE.U32.AND P0, PT, RZ, UR4, PT ;  /* 0x00000004ff007c0c */ /* 0x000fc8000bf05070 */
[----:B------:R-:W-:-:S13]  /*0d90*/  ISETP.NE.AND.EX P0, PT, RZ, UR5, PT, P0 ;  /* 0x00000005ff007c0c */ /* 0x000fda000bf05300 */
[----:B------:R-:W-:Y:S05]  /*0da0*/  @!P0 BRA `(.L_x_6) ;  /* 0x00000000001c8947 */ /* 0x000fea0003800000 */
[----:B------:R-:W0:Y:S02]  /*0db0*/  LDC.64 R10, c[0x0][0x618] ;  /* 0x00018600ff0a7b82 */ /* 0x000e240000000a00 */
[----:B0-----:R-:W2:Y:S02]  /*0dc0*/  LDG.E.64 R10, desc[UR12][R10.64] ;  /* 0x0000000c0a0a7981 */ /* 0x001ea4000c1e1b00 */
[----:B--2---:R-:W-:-:S04]  /*0dd0*/  ISETP.NE.U32.AND P0, PT, R10, RZ, PT ;  /* 0x000000ff0a00720c */ /* 0x004fc80003f05070 */
[----:B------:R-:W-:-:S13]  /*0de0*/  ISETP.NE.AND.EX P0, PT, R11, RZ, PT, P0 ;  /* 0x000000ff0b00720c */ /* 0x000fda0003f05300 */
[----:B------:R-:W-:Y:S05]  /*0df0*/  @!P0 BRA `(.L_x_6) ;  /* 0x0000000000088947 */ /* 0x000fea0003800000 */
[----:B------:R0:W5:Y:S01]  /*0e00*/  LD.E R0, desc[UR12][R10.64] ;  /* 0x0000000c0a007980 */ /* 0x000162000c101900 */
[----:B------:R-:W-:Y:S05]  /*0e10*/  BRA `(.L_x_7) ;  /* 0x0000000000207947 */ /* 0x000fea0003800000 */
.L_x_6:
[----:B------:R-:W-:Y:S02]  /*0e20*/  ULDC.64 UR4, c[0x0][0x608] ;  /* 0x0001820000047ab9 */ /* 0x000fe40000000a00 */
[----:B------:R-:W-:-:S04]  /*0e30*/  ISETP.NE.U32.AND P0, PT, RZ, UR4, PT ;  /* 0x00000004ff007c0c */ /* 0x000fc8000bf05070 */
[----:B------:R-:W-:-:S13]  /*0e40*/  ISETP.NE.AND.EX P0, PT, RZ, UR5, PT, P0 ;  /* 0x00000005ff007c0c */ /* 0x000fda000bf05300 */
[----:B------:R-:W-:Y:S05]  /*0e50*/  @!P0 BRA `(.L_x_8) ;  /* 0x00000000000c8947 */ /* 0x000fea0003800000 */
[----:B------:R-:W0:Y:S02]  /*0e60*/  LDC.64 R10, c[0x0][0x608] ;  /* 0x00018200ff0a7b82 */ /* 0x000e240000000a00 */
[----:B0-----:R1:W5:Y:S01]  /*0e70*/  LDG.E R0, desc[UR12][R10.64] ;  /* 0x0000000c0a007981 */ /* 0x001362000c1e1900 */
[----:B------:R-:W-:Y:S05]  /*0e80*/  BRA `(.L_x_7) ;  /* 0x0000000000047947 */ /* 0x000fea0003800000 */
.L_x_8:
[----:B------:R-:W2:Y:S02]  /*0e90*/  LDC R0, c[0x0][0x600] ;  /* 0x00018000ff007b82 */ /* 0x000ea40000000800 */
.L_x_7:
[----:B------:R-:W-:Y:S02]  /*0ea0*/  ULDC.64 UR4, c[0x0][0x620] ;  /* 0x0001880000047ab9 */ /* 0x000fe40000000a00 */
[----:B------:R-:W-:-:S04]  /*0eb0*/  ISETP.NE.U32.AND P0, PT, RZ, UR4, PT ;  /* 0x00000004ff007c0c */ /* 0x000fc8000bf05070 */
[----:B------:R-:W-:-:S13]  /*0ec0*/  ISETP.NE.AND.EX P0, PT, RZ, UR5, PT, P0 ;  /* 0x00000005ff007c0c */ /* 0x000fda000bf05300 */
[----:B------:R-:W-:Y:S05]  /*0ed0*/  @!P0 BRA `(.L_x_9) ;  /* 0x00000000001c8947 */ /* 0x000fea0003800000 */
[----:B01----:R-:W0:Y:S02]  /*0ee0*/  LDC.64 R10, c[0x0][0x620] ;  /* 0x00018800ff0a7b82 */ /* 0x003e240000000a00 */
[----:B0-----:R-:W3:Y:S02]  /*0ef0*/  LDG.E.64 R10, desc[UR12][R10.64] ;  /* 0x0000000c0a0a7981 */ /* 0x001ee4000c1e1b00 */
[----:B---3--:R-:W-:-:S04]  /*0f00*/  ISETP.NE.U32.AND P0, PT, R10, RZ, PT ;  /* 0x000000ff0a00720c */ /* 0x008fc80003f05070 */
[----:B------:R-:W-:-:S13]  /*0f10*/  ISETP.NE.AND.EX P0, PT, R11, RZ, PT, P0 ;  /* 0x000000ff0b00720c */ /* 0x000fda0003f05300 */
[----:B------:R-:W-:Y:S05]  /*0f20*/  @!P0 BRA `(.L_x_9) ;  /* 0x0000000000088947 */ /* 0x000fea0003800000 */
[----:B------:R0:W5:Y:S01]  /*0f30*/  LD.E R12, desc[UR12][R10.64] ;  /* 0x0000000c0a0c7980 */ /* 0x000162000c101900 */
[----:B------:R-:W-:Y:S05]  /*0f40*/  BRA `(.L_x_10) ;  /* 0x0000000000207947 */ /* 0x000fea0003800000 */
.L_x_9:
[----:B------:R-:W-:Y:S02]  /*0f50*/  ULDC.64 UR4, c[0x0][0x610] ;  /* 0x0001840000047ab9 */ /* 0x000fe40000000a00 */
[----:B------:R-:W-:-:S04]  /*0f60*/  ISETP.NE.U32.AND P0, PT, RZ, UR4, PT ;  /* 0x00000004ff007c0c */ /* 0x000fc8000bf05070 */
[----:B------:R-:W-:-:S13]  /*0f70*/  ISETP.NE.AND.EX P0, PT, RZ, UR5, PT, P0 ;  /* 0x00000005ff007c0c */ /* 0x000fda000bf05300 */
[----:B------:R-:W-:Y:S05]  /*0f80*/  @!P0 BRA `(.L_x_11) ;  /* 0x00000000000c8947 */ /* 0x000fea0003800000 */
[----:B01----:R-:W0:Y:S02]  /*0f90*/  LDC.64 R10, c[0x0][0x610] ;  /* 0x00018400ff0a7b82 */ /* 0x003e240000000a00 */
[----:B0-----:R1:W5:Y:S01]  /*0fa0*/  LDG.E R12, desc[UR12][R10.64] ;  /* 0x0000000c0a0c7981 */ /* 0x001362000c1e1900 */
[----:B------:R-:W-:Y:S05]  /*0fb0*/  BRA `(.L_x_10) ;  /* 0x0000000000047947 */ /* 0x000fea0003800000 */
.L_x_11:
[----:B------:R-:W3:Y:S02]  /*0fc0*/  LDC R12, c[0x0][0x604] ;  /* 0x00018100ff0c7b82 */ /* 0x000ee40000000800 */
.L_x_10:
[----:B01----:R-:W0:Y:S01]  /*0fd0*/  LDC R10, c[0x0][0x3e8] ;  /* 0x0000fa00ff0a7b82 */ /* 0x003e220000000800 */
[----:B------:R-:W-:Y:S01]  /*0fe0*/  ULDC UR4, c[0x0][0x3dc] ;  /* 0x0000f70000047ab9 */ /* 0x000fe20000000800 */
[----:B------:R-:W-:Y:S01]  /*0ff0*/  ULDC.64 UR6, c[0x0][0x3e0] ;  /* 0x0000f80000067ab9 */ /* 0x000fe20000000a00 */
[----:B------:R-:W-:Y:S02]  /*1000*/  UIADD3 UR4, UR4, 0x1f, URZ ;  /* 0x0000001f04047890 */ /* 0x000fe4000fffe03f */
[----:B------:R-:W-:Y:S02]  /*1010*/  UIMAD UR6, UR7, UR6, URZ ;  /* 0x00000006070672a4 */ /* 0x000fe4000f8e023f */
[----:B------:R-:W-:-:S04]  /*1020*/  USHF.R.S32.HI UR5, URZ, 0x1f, UR4 ;  /* 0x0000001f3f057899 */ /* 0x000fc80008011404 */
[----:B------:R-:W-:-:S04]  /*1030*/  ULEA.HI UR5, UR5, UR4, URZ, 0x5 ;  /* 0x0000000405057291 */ /* 0x000fc8000f8f283f */
[----:B------:R-:W-:Y:S01]  /*1040*/  USHF.R.S32.HI UR15, URZ, 0x5, UR5 ;  /* 0x000000053f0f7899 */ /* 0x000fe20008011405 */
[----:B0-----:R-:W-:-:S05]  /*1050*/  IMAD R10, R10, UR6, RZ ;  /* 0x000000060a0a7c24 */ /* 0x001fca000f8e02ff */
[----:B------:R-:W-:Y:S01]  /*1060*/  IMAD R10, R10, UR15, RZ ;  /* 0x0000000f0a0a7c24 */ /* 0x000fe2000f8e02ff */
[----:B------:R-:W-:Y:S06]  /*1070*/  @!P1 BRA `(.L_x_12) ;  /* 0x00000000000c9947 */ /* 0x000fec0003800000 */
[----:B------:R-:W-:Y:S01]  /*1080*/  UCGABAR_WAIT ;  /* 0x0000000000007dc7 */ /* 0x000fe20008000000 */
[----:B------:R-:W-:Y:S01]  /*1090*/  CCTL.IVALL ;  /* 0x00000000ff00798f */ /* 0x000fe20002000000 */
[----:B------:R-:W-:Y:S05]  /*10a0*/  BRA `(.L_x_13) ;  /* 0x0000000000047947 */ /* 0x000fea0003800000 */
.L_x_12:
[----:B------:R-:W-:Y:S06]  /*10b0*/  BAR.SYNC.DEFER_BLOCKING 0x0 ;  /* 0x0000000000007b1d */ /* 0x000fec0000010000 */
.L_x_13:
[----:B------:R-:W-:-:S13]  /*10c0*/  ISETP.NE.AND P0, PT, R9, RZ, PT ;  /* 0x000000ff0900720c */ /* 0x000fda0003f05270 */
[----:B------:R-:W-:Y:S05]  /*10d0*/  @!P0 BRA `(.L_x_14) ;  /* 0x0000002c00cc8947 */ /* 0x000fea0003800000 */
[----:B------:R-:W-:-:S13]  /*10e0*/  ISETP.NE.AND P0, PT, R9, 0x1, PT ;  /* 0x000000010900780c */ /* 0x000fda0003f05270 */
[----:B------:R-:W-:Y:S05]  /*10f0*/  @P0 EXIT ;  /* 0x000000000000094d */ /* 0x000fea0003800000 */
[----:B------:R-:W-:Y:S01]  /*1100*/  ISETP.GE.AND P0, PT, R10, 0x1, PT ;  /* 0x000000010a00780c */ /* 0x000fe20003f06270 */
[----:B------:R-:W-:Y:S01]  /*1110*/  UMOV UR4, URZ ;  /* 0x0000003f00047c82 */ /* 0x000fe20008000000 */
[----:B------:R-:W-:Y:S02]  /*1120*/  CS2R R54, SRZ ;  /* 0x0000000000367805 */ /* 0x000fe4000001ff00 */
[----:B------:R-:W-:Y:S02]  /*1130*/  CS2R R24, SRZ ;  /* 0x0000000000187805 */ /* 0x000fe4000001ff00 */
[----:B------:R-:W-:Y:S02]  /*1140*/  CS2R R26, SRZ ;  /* 0x00000000001a7805 */ /* 0x000fe4000001ff00 */
[----:B------:R-:W-:Y:S02]  /*1150*/  CS2R R28, SRZ ;  /* 0x00000000001c7805 */ /* 0x000fe4000001ff00 */
[----:B------:R-:W-:-:S02]  /*1160*/  CS2R R30, SRZ ;  /* 0x00000000001e7805 */ /* 0x000fc4000001ff00 */
[----:B------:R-:W-:Y:S02]  /*1170*/  CS2R R32, SRZ ;  /* 0x0000000000207805 */ /* 0x000fe4000001ff00 */
        /* <DEDUP_REMOVED lines=9> */
[----:B------:R-:W-:Y:S01]  /*1210*/  CS2R R52, SRZ ;  /* 0x0000000000347805 */ /* 0x000fe2000001ff00 */
[----:B------:R-:W-:Y:S06]  /*1220*/  @!P0 BRA `(.L_x_15) ;  /* 0x0000000000648947 */ /* 0x000fec0003800000 */
[----:B------:R-:W-:-:S04]  /*1230*/  LOP3.LUT R8, R6, 0x1, RZ, 0xfc, !PT ;  /* 0x0000000106087812 */ /* 0x000fc800078efcff */
[----:B------:R-:W-:-:S13]  /*1240*/  ISETP.NE.AND P1, PT, R8, 0x3, PT ;  /* 0x000000030800780c */ /* 0x000fda0003f25270 */
[----:B------:R-:W-:Y:S05]  /*1250*/  @!P1 BRA `(.L_x_16) ;  /* 0x0000000000049947 */ /* 0x000fea0003800000 */
[----:B------:R-:W-:Y:S01]  /*1260*/  BPT.TRAP 0x1 ;  /* 0x000000040000795c */ /* 0x000fe20000300000 */
.L_x_16:
[----:B------:R-:W0:Y:S01]  /*1270*/  S2UR UR5, SR_CgaCtaId ;  /* 0x00000000000579c3 */ /* 0x000e220000008800 */
[----:B------:R-:W-:Y:S01]  /*1280*/  SHF.L.U32 R8, RZ, 0x1f, RZ ;  /* 0x0000001fff087819 */ /* 0x000fe200000006ff */
[----:B------:R-:W-:Y:S02]  /*1290*/  UMOV UR4, 0x400 ;  /* 0x0000040000047882 */ /* 0x000fe40000000000 */
[----:B0-----:R-:W-:-:S12]  /*12a0*/  ULEA UR4, UR5, UR4, 0x18 ;  /* 0x0000000405047291 */ /* 0x001fd8000f8ec03f */
.L_x_17:
[----:B0-----:R-:W-:-:S04]  /*12b0*/  IMAD.U32 R9, RZ, RZ, UR4 ;  /* 0x00000004ff097e24 */ /* 0x001fc8000f8e00ff */
[----:B------:R0:W1:Y:S03]  /*12c0*/  SYNCS.PHASECHK.TRANS64.TRYWAIT P1, [R9+URZ+0x38000], R8 ;  /* 0x03800008090075a7 */ /* 0x000066000802017f */
[----:B-1----:R-:W-:Y:S05]  /*12d0*/  @!P1 NANOSLEEP.SYNCS 0x989680 ;  /* 0x009896800000995d */ /* 0x002fea0003900000 */
[----:B------:R-:W1:Y:S02]  /*12e0*/  @!P1 SYNCS.PHASECHK.TRANS64 P1, [R9+URZ+0x38000], R8 ;  /* 0x03800008090095a7 */ /* 0x000e64000802007f */
[----:B-1----:R-:W-:Y:S05]  /*12f0*/  @!P1 BRA `(.L_x_17) ;  /* 0xfffffffc00ec9947 */ /* 0x002fea000383ffff */
[----:B------:R-:W-:Y:S01]  /*1300*/  UIADD3 UR5, UR4, 0x1c000, URZ ;  /* 0x0001c00004057890 */ /* 0x000fe2000fffe03f */
[----:B------:R-:W-:Y:S01]  /*1310*/  WARPGROUP.ARRIVE ;  /* 0x00000000000079c5 */ /* 0x000fe20000000000 */
[----:B------:R-:W-:Y:S02]  /*1320*/  USHF.R.U32.HI UR4, URZ, 0x4, UR4 ;  /* 0x000000043f047899 */ /* 0x000fe40008011604 */
[----:B------:R-:W-:Y:S02]  /*1330*/  USHF.R.U32.HI UR5, URZ, 0x4, UR5 ;  /* 0x000000043f057899 */ /* 0x000fe40008011605 */
[----:B------:R-:W-:Y:S02]  /*1340*/  ULOP3.LUT UR4, UR4, 0x3fff, URZ, 0xc0, !UPT ;  /* 0x00003fff04047892 */ /* 0x000fe4000f8ec03f */
[----:B------:R-:W-:Y:S02]  /*1350*/  ULOP3.LUT UR5, UR5, 0x3fff, URZ, 0xc0, !UPT ;  /* 0x00003fff05057892 */ /* 0x000fe4000f8ec03f */
[----:B------:R-:W-:-:S02]  /*1360*/  ULOP3.LUT UR4, UR4, 0x10000, URZ, 0xfc, !UPT ;  /* 0x0001000004047892 */ /* 0x000fc4000f8efc3f */
[----:B------:R-:W-:Y:S01]  /*1370*/  ULOP3.LUT UR6, UR5, 0x10000, URZ, 0xfc, !UPT ;  /* 0x0001000005067892 */ /* 0x000fe2000f8efc3f */
[----:B------:R-:W-:Y:S02]  /*1380*/  UMOV UR7, 0xc0000010 ;  /* 0xc000001000077882 */ /* 0x000fe40000000000 */
[----:B------:R-:W-:-:S06]  /*1390*/  UMOV UR5, 0xc0000010 ;  /* 0xc000001000057882 */ /* 0x000fcc0000000000 */
[----:B------:R-:W-:Y:S01]  /*13a0*/  QGMMA.64x64x32.F32.E4M3.E4M3 R24, gdesc[UR4], RZ, !UPT, gsb0 ;  /* 0x00e00000041879f3 */ /* 0x000fe2000c0008ff */
[----:B------:R-:W-:-:S05]  /*13b0*/  UMOV UR4, 0x1 ;  /* 0x0000000100047882 */ /* 0x000fca0000000000 */
.L_x_15:
[----:B0-----:R-:W-:-:S05]  /*13c0*/  VIMNMX R9, R10, 0x1, PT ;  /* 0x000000010a097848 */ /* 0x001fca0003fe0100 */
[----:B------:R-:W-:-:S05]  /*13d0*/  IMAD.IADD R8, R10, 0x1, -R9 ;  /* 0x000000010a087824 */ /* 0x000fca00078e0a09 */
[----:B------:R-:W-:-:S13]  /*13e0*/  ISETP.GE.AND P1, PT, R8, 0x1, PT ;  /* 0x000000010800780c */ /* 0x000fda0003f26270 */
[----:B------:R-:W-:Y:S05]  /*13f0*/  @!P1 BRA `(.L_x_18) ;  /* 0x0000000000e09947 */ /* 0x000fea0003800000 */
[----:B------:R-:W0:Y:S01]  /*1400*/  S2UR UR6, SR_CgaCtaId ;  /* 0x00000000000679c3 */ /* 0x000e220000008800 */
[----:B------:R-:W-:Y:S01]  /*1410*/  UMOV UR5, 0x400 ;  /* 0x0000040000057882 */ /* 0x000fe20000000000 */
[----:B------:R-:W-:Y:S01]  /*1420*/  LOP3.LUT R9, RZ, R10, RZ, 0x33, !PT ;  /* 0x0000000aff097212 */ /* 0x000fe200078e33ff */
[----:B------:R-:W-:Y:S01]  /*1430*/  IMAD.MOV.U32 R15, RZ, RZ, RZ ;  /* 0x000000ffff0f7224 */ /* 0x000fe200078e00ff */
[----:B------:R-:W-:Y:S01]  /*1440*/  LOP3.LUT R16, R6, 0x1, RZ, 0xfc, !PT ;  /* 0x0000000106107812 */ /* 0x000fe200078efcff */
[----:B------:R-:W-:Y:S01]  /*1450*/  UISETP.NE.U32.AND UP0, UPT, UR4, URZ, UPT ;  /* 0x0000003f0400728c */ /* 0x000fe2000bf05070 */
[----:B------:R-:W-:-:S04]  /*1460*/  VIMNMX R9, R9, -0x2, !PT ;  /* 0xfffffffe09097848 */ /* 0x000fc80007fe0100 */
[----:B------:R-:W-:Y:S01]  /*1470*/  IADD3 R9, R9, 0x2, R10 ;  /* 0x0000000209097810 */ /* 0x000fe20007ffe00a */
[----:B------:R-:W-:Y:S01]  /*1480*/  IMAD.MOV.U32 R10, RZ, RZ, RZ ;  /* 0x000000ffff0a7224 */ /* 0x000fe200078e00ff */
[----:B0-----:R-:W-:-:S04]  /*1490*/  ULEA UR5, UR6, UR5, 0x18 ;  /* 0x0000000506057291 */ /* 0x001fc8000f8ec03f */
[----:B------:R-:W-:Y:S02]  /*14a0*/  UIADD3 UR7, UR5, 0x1c000, URZ ;  /* 0x0001c00005077890 */ /* 0x000fe4000fffe03f */
[----:B------:R-:W-:Y:S02]  /*14b0*/  USHF.R.U32.HI UR6, URZ, 0x4, UR5 ;  /* 0x000000043f067899 */ /* 0x000fe40008011605 */
[----:B------:R-:W-:Y:S02]  /*14c0*/  USHF.R.U32.HI UR7, URZ, 0x4, UR7 ;  /* 0x000000043f077899 */ /* 0x000fe40008011607 */
[----:B------:R-:W-:Y:S02]  /*14d0*/  ULOP3.LUT UR6, UR6, 0x3fff, URZ, 0xc0, !UPT ;  /* 0x00003fff06067892 */ /* 0x000fe4000f8ec03f */
[----:B------:R-:W-:Y:S02]  /*14e0*/  ULOP3.LUT UR7, UR7, 0x3fff, URZ, 0xc0, !UPT ;  /* 0x00003fff07077892 */ /* 0x000fe4000f8ec03f */
[----:B------:R-:W-:-:S02]  /*14f0*/  ULOP3.LUT UR6, UR6, 0x10000, URZ, 0xfc, !UPT ;  /* 0x0001000006067892 */ /* 0x000fc4000f8efc3f */
[----:B------:R-:W-:-:S12]  /*1500*/  ULOP3.LUT UR7, UR7, 0x10000, URZ, 0xfc, !UPT ;  /* 0x0001000007077892 */ /* 0x000fd8000f8efc3f */
.L_x_23:
[----:B------:R-:W-:-:S13]  /*1510*/  ISETP.NE.AND P2, PT, R16, 0x3, PT ;  /* 0x000000031000780c */ /* 0x000fda0003f45270 */
[----:B------:R-:W-:Y:S05]  /*1520*/  @!P2 BRA `(.L_x_19) ;  /* 0x000000000004a947 */ /* 0x000fea0003800000 */
[----:B------:R-:W-:Y:S01]  /*1530*/  BPT.TRAP 0x1 ;  /* 0x000000040000795c */ /* 0x000fe20000300000 */
.L_x_19:
[----:B------:R-:W-:Y:S01]  /*1540*/  SHF.L.U32 R11, R15, 0x1f, RZ ;  /* 0x0000001f0f0b7819 */ /* 0x000fe200000006ff */
[----:B------:R-:W-:-:S12]  /*1550*/  ULEA UR8, UR4, UR5, 0x3 ;  /* 0x0000000504087291 */ /* 0x000fd8000f8e183f */
.L_x_20:
[----:B0-----:R-:W-:-:S04]  /*1560*/  IMAD.U32 R14, RZ, RZ, UR8 ;  /* 0x00000008ff0e7e24 */ /* 0x001fc8000f8e00ff */
[----:B------:R0:W1:Y:S03]  /*1570*/  SYNCS.PHASECHK.TRANS64.TRYWAIT P1, [R14+URZ+0x38000], R11 ;  /* 0x0380000b0e0075a7 */ /* 0x000066000802017f */
[----:B-1----:R-:W-:Y:S05]  /*1580*/  @!P1 NANOSLEEP.SYNCS 0x989680 ;  /* 0x009896800000995d */ /* 0x002fea0003900000 */
[----:B------:R-:W1:Y:S02]  /*1590*/  @!P1 SYNCS.PHASECHK.TRANS64 P1, [R14+URZ+0x38000], R11 ;  /* 0x0380000b0e0095a7 */ /* 0x000e64000802007f */
[----:B-1----:R-:W-:Y:S05]  /*15a0*/  @!P1 BRA `(.L_x_20) ;  /* 0xfffffffc00ec9947 */ /* 0x002fea000383ffff */
[----:B------:R-:W-:Y:S01]  /*15b0*/  ULEA UR8, UR4, UR6, 0x7 ;  /* 0x0000000604087291 */ /* 0x000fe2000f8e383f */
[----:B------:R-:W-:Y:S01]  /*15c0*/  WARPGROUP.ARRIVE ;  /* 0x00000000000079c5 */ /* 0x000fe20000000000 */
[----:B------:R-:W-:Y:S01]  /*15d0*/  ULEA UR10, UR4, UR7, 0x7 ;  /* 0x00000007040a7291 */ /* 0x000fe2000f8e383f */
[----:B------:R-:W-:Y:S01]  /*15e0*/  UMOV UR9, 0xc0000010 ;  /* 0xc000001000097882 */ /* 0x000fe20000000000 */
[----:B------:R-:W-:-:S07]  /*15f0*/  UMOV UR11, 0xc0000010 ;  /* 0xc0000010000b7882 */ /* 0x000fce0000000000 */
[----:B------:R-:W-:Y:S03]  /*1600*/  QGMMA.64x64x32.F32.E4M3.E4M3 R24, gdesc[UR8], R24, UP0, gsb0 ;  /* 0x00e00000081879f3 */ /* 0x000fe6000b800818 */
[----:B------:R-:W-:Y:S02]  /*1610*/  WARPGROUP.DEPBAR.LE gsb0, 0x1 ;  /* 0x00008000000079c5 */ /* 0x000fe40000010100 */
[----:B------:R-:W-:Y:S05]  /*1620*/  @!P2 BRA `(.L_x_21) ;  /* 0x000000000004a947 */ /* 0x000fea0003800000 */
[----:B------:R-:W-:Y:S01]  /*1630*/  BPT.TRAP 0x1 ;  /* 0x000000040000795c */ /* 0x000fe20000300000 */
.L_x_21:
[----:B------:R-:W-:-:S13]  /*1640*/  ISETP.NE.AND P1, PT, R7, RZ, PT ;  /* 0x000000ff0700720c */ /* 0x000fda0003f25270 */
[----:B0-----:R-:W-:-:S05]  /*1650*/  @P1 LEA R11, R10, UR5, 0x3 ;  /* 0x000000050a0b1c11 */ /* 0x001fca000f8e18ff */
[----:B------:R-:W-:-:S05]  /*1660*/  @P1 VIADD R11, R11, 0x381c0 ;  /* 0x000381c00b0b1836 */ /* 0x000fca0000000000 */
[----:B------:R-:W-:-:S04]  /*1670*/  @P1 PRMT R11, R4, 0x654, R11 ;  /* 0x00000654040b1816 */ /* 0x000fc8000000000b */
[----:B------:R0:W-:Y:S01]  /*1680*/  @P1 SYNCS.ARRIVE.TRANS64.RED.A1T0 RZ, [R11+URZ], RZ ;  /* 0x000000ff0bff19a7 */ /* 0x0001e2000810043f */
[----:B------:R-:W-:-:S13]  /*1690*/  ISETP.GT.U32.AND P1, PT, R6, 0x1, PT ;  /* 0x000000010600780c */ /* 0x000fda0003f24070 */
[----:B0-----:R-:W-:Y:S05]  /*16a0*/  @P1 BRA `(.L_x_22) ;  /* 0x0000000000041947 */ /* 0x001fea0003800000 */
[----:B------:R-:W-:Y:S01]  /*16b0*/  BPT.TRAP 0x1 ;  /* 0x000000040000795c */ /* 0x000fe20000300000 */
.L_x_22:
[----:B------:R-:W-:Y:S01]  /*16c0*/  VIADD R9, R9, 0xffffffff ;  /* 0xffffffff09097836 */ /* 0x000fe20000000000 */
[----:B------:R-:W-:Y:S01]  /*16d0*/  UIADD3 UR4, UR4, 0x1, URZ ;  /* 0x0000000104047890 */ /* 0x000fe2000fffe03f */
[----:B------:R-:W-:-:S03]  /*16e0*/  VIADD R10, R10, 0x1 ;  /* 0x000000010a0a7836 */ /* 0x000fc60000000000 */
[----:B------:R-:W-:Y:S01]  /*16f0*/  ISETP.GT.AND P2, PT, R9, 0x1, PT ;  /* 0x000000010900780c */ /* 0x000fe20003f44270 */
[----:B------:R-:W-:Y:S01]  /*1700*/  UISETP.NE.AND UP0, UPT, UR4, 0x38, UPT ;  /* 0x000000380400788c */ /* 0x000fe2000bf05270 */
[----:B------:R-:W-:-:S03]  /*1710*/  ISETP.NE.AND P1, PT, R10, 0x38, PT ;  /* 0x000000380a00780c */ /* 0x000fc60003f25270 */
[----:B------:R-:W-:Y:S01]  /*1720*/  USEL UR8, URZ, 0x1, UP0 ;  /* 0x000000013f087887 */ /* 0x000fe20008000000 */
[----:B------:R-:W-:Y:S01]  /*1730*/  SEL R10, R10, RZ, P1 ;  /* 0x000000ff0a0a7207 */ /* 0x000fe20000800000 */
[----:B------:R-:W-:Y:S02]  /*1740*/  USEL UR4, UR4, URZ, UP0 ;  /* 0x0000003f04047287 */ /* 0x000fe40008000000 */
[----:B------:R-:W-:Y:S02]  /*1750*/  UPLOP3.LUT UP0, UPT, UPT, UPT, UPT, 0x80, 0x0 ;  /* 0x000000000000789c */ /* 0x000fe40003f0f070 */
[----:B------:R-:W-:Y:S02]  /*1760*/  LOP3.LUT R15, R15, UR8, RZ, 0x3c, !PT ;  /* 0x000000080f0f7c12 */ /* 0x000fe4000f8e3cff */
[----:B------:R-:W-:Y:S07]  /*1770*/  @P2 BRA `(.L_x_23) ;  /* 0xfffffffc00642947 */ /* 0x000fee000383ffff */
.L_x_18:
[----:B------:R-:W-:Y:S02]  /*1780*/  WARPGROUP.DEPBAR.LE gsb0, 0x0 ;  /* 0x00008000000079c5 */ /* 0x000fe40000010000 */
[----:B------:R-:W-:Y:S05]  /*1790*/  @!P0 BRA `(.L_x_24) ;  /* 0x0000000000548947 */ /* 0x000fea0003800000 */
[----:B------:R-:W-:-:S04]  /*17a0*/  LOP3.LUT R9, R6, 0x1, RZ, 0xfc, !PT ;  /* 0x0000000106097812 */ /* 0x000fc800078efcff */
[----:B------:R-:W-:-:S13]  /*17b0*/  ISETP.NE.AND P0, PT, R9, 0x3, PT ;  /* 0x000000030900780c */ /* 0x000fda0003f05270 */
[----:B------:R-:W-:Y:S05]  /*17c0*/  @!P0 BRA `(.L_x_25) ;  /* 0x0000000000048947 */ /* 0x000fea0003800000 */
[----:B------:R-:W-:Y:S01]  /*17d0*/  BPT.TRAP 0x1 ;  /* 0x000000040000795c */ /* 0x000fe20000300000 */
.L_x_25:
[----:B------:R-:W-:Y:S01]  /*17e0*/  ISETP.NE.AND P0, PT, R7, RZ, PT ;  /* 0x000000ff0700720c */ /* 0x000fe20003f05270 */
[----:B------:R-:W-:Y:S01]  /*17f0*/  BSSY B0, `(.L_x_26) ;  /* 0x000000d000007945 */ /* 0x000fe20003800000 */
[----:B------:R-:W-:-:S11]  /*1800*/  ISETP.GT.U32.AND P1, PT, R6, 0x1, PT ;  /* 0x000000010600780c */ /* 0x000fd60003f24070 */
[----:B------:R-:W-:Y:S05]  /*1810*/  @!P0 BRA `(.L_x_27) ;  /* 0x0000000000288947 */ /* 0x000fea0003800000 */
[----:B------:R-:W0:Y:S01]  /*1820*/  S2R R10, SR_CgaCtaId ;  /* 0x00000000000a7919 */ /* 0x000e220000008800 */
[----:B------:R-:W-:Y:S02]  /*1830*/  SHF.R.U32.HI R6, RZ, 0x3, R8 ;  /* 0x00000003ff067819 */ /* 0x000fe40000011608 */
[----:B------:R-:W-:-:S03]  /*1840*/  MOV R9, 0x400 ;  /* 0x0000040000097802 */ /* 0x000fc60000000f00 */
[----:B------:R-:W-:-:S04]  /*1850*/  IMAD.WIDE.U32 R6, R6, 0x24924925, RZ ;  /* 0x2492492506067825 */ /* 0x000fc800078e00ff */
[----:B------:R-:W-:Y:S01]  /*1860*/  IMAD R6, R7, -0x38, R8 ;  /* 0xffffffc807067824 */ /* 0x000fe200078e0208 */
[----:B0-----:R-:W-:-:S05]  /*1870*/  LEA R9, R10, R9, 0x18 ;  /* 0x000000090a097211 */ /* 0x001fca00078ec0ff */
[----:B------:R-:W-:-:S04]  /*1880*/  IMAD R6, R6, 0x8, R9 ;  /* 0x0000000806067824 */ /* 0x000fc800078e0209 */
[----:B------:R-:W-:-:S05]  /*1890*/  VIADD R7, R6, 0x381c0 ;  /* 0x000381c006077836 */ /* 0x000fca0000000000 */
[----:B------:R-:W-:-:S04]  /*18a0*/  PRMT R7, R4, 0x654, R7 ;  /* 0x0000065404077816 */ /* 0x000fc80000000007 */
[----:B------:R0:W-:Y:S03]  /*18b0*/  SYNCS.ARRIVE.TRANS64.RED.A1T0 RZ, [R7+URZ], RZ ;  /* 0x000000ff07ff79a7 */ /* 0x0001e6000810043f */
.L_x_27:
[----:B------:R-:W-:Y:S05]  /*18c0*/  BSYNC B0 ;  /* 0x0000000000007941 */ /* 0x000fea0003800000 */
.L_x_26:
[----:B------:R-:W-:Y:S05]  /*18d0*/  @P1 BRA `(.L_x_24) ;  /* 0x0000000000041947 */ /* 0x000fea0003800000 */
[----:B------:R-:W-:Y:S01]  /*18e0*/  BPT.TRAP 0x1 ;  /* 0x000000040000795c */ /* 0x000fe20000300000 */
.L_x_24:
[----:B------:R-:W-:Y:S01]  /*18f0*/  IMAD.SHL.U32 R13, R13, 0x40, RZ ;  /* 0x000000400d0d7824 */ /* 0x000fe200078e00ff */
[----:B------:R-:W-:Y:S01]  /*1900*/  ULDC.64 UR4, c[0x0][0x280] ;  /* 0x0000a00000047ab9 */ /* 0x000fe20000000a00 */
[----:B------:R-:W-:Y:S01]  /*1910*/  IMAD.SHL.U32 R15, R3, 0x40, RZ ;  /* 0x00000040030f7824 */ /* 0x000fe200078e00ff */
[----:B------:R-:W-:Y:S02]  /*1920*/  LEA.HI R4, R5, R2, RZ, 0x2 ;  /* 0x0000000205047211 */ /* 0x000fe400078f10ff */
[----:B------:R-:W-:Y:S02]  /*1930*/  ISETP.GE.AND P0, PT, R13, UR5, PT ;  /* 0x000000050d007c0c */ /* 0x000fe4000bf06270 */
[--C-:B------:R-:W-:Y:S02]  /*1940*/  SHF.R.S32.HI R6, RZ, 0x2, R4.reuse ;  /* 0x00000002ff067819 */ /* 0x100fe40000011404 */
[----:B------:R-:W-:Y:S02]  /*1950*/  ISETP.GE.OR P0, PT, R15, UR4, P0 ;  /* 0x000000040f007c0c */ /* 0x000fe40008706670 */
[----:B0-----:R-:W-:-:S04]  /*1960*/  SHF.R.S32.HI R7, RZ, 0x1f, R4 ;  /* 0x0000001fff077819 */ /* 0x001fc80000011404 */
[----:B------:R-:W-:-:S04]  /*1970*/  LEA.HI R7, R7, R6, RZ, 0x3 ;  /* 0x0000000607077211 */ /* 0x000fc800078f18ff */
[----:B------:R-:W-:-:S03]  /*1980*/  LOP3.LUT R9, R7, 0xfffffff8, RZ, 0xc0, !PT ;  /* 0xfffffff807097812 */ /* 0x000fc600078ec0ff */
[----:B------:R-:W-:Y:S05]  /*1990*/  @P0 EXIT ;  /* 0x000000000000094d */ /* 0x000fea0003800000 */
[----:B------:R-:W0:Y:S01]  /*19a0*/  LDC.64 R10, c[0x0][0x658] ;  /* 0x00019600ff0a7b82 */ /* 0x000e220000000a00 */
[----:B------:R-:W-:Y:S01]  /*19b0*/  LOP3.LUT R7, R4, 0x7ffffffc, RZ, 0xc0, !PT ;  /* 0x7ffffffc04077812 */ /* 0x000fe200078ec0ff */
[----:B------:R-:W-:Y:S01]  /*19c0*/  IMAD.IADD R6, R6, 0x1, -R9 ;  /* 0x0000000106067824 */ /* 0x000fe200078e0a09 */
[----:B------:R-:W-:Y:S01]  /*19d0*/  LEA.HI R17, R5, R2, RZ, 0x5 ;  /* 0x0000000205117211 */ /* 0x000fe200078f28ff */
[----:B------:R-:W-:Y:S02]  /*19e0*/  ULDC.64 UR6, c[0x0][0x650] ;  /* 0x0001940000067ab9 */ /* 0x000fe40000000a00 */
[----:B------:R-:W-:Y:S01]  /*19f0*/  IMAD.IADD R14, R2, 0x1, -R7 ;  /* 0x00000001020e7824 */ /* 0x000fe200078e0a07 */
[----:B------:R-:W-:Y:S02]  /*1a00*/  SHF.R.S32.HI R7, RZ, 0x1f, R6 ;  /* 0x0000001fff077819 */ /* 0x000fe40000011406 */
[----:B------:R-:W-:Y:S01]  /*1a10*/  SHF.R.S32.HI R17, RZ, 0x5, R17 ;  /* 0x00000005ff117819 */ /* 0x000fe20000011411 */
[----:B------:R-:W-:-:S02]  /*1a20*/  IMAD.SHL.U32 R14, R14, 0x2, RZ ;  /* 0x000000020e0e7824 */ /* 0x000fc400078e00ff */
[----:B------:R-:W-:-:S03]  /*1a30*/  IMAD.WIDE R4, R3, 0x40, R6 ;  /* 0x0000004003047825 */ /* 0x000fc600078e0206 */
[----:B------:R-:W-:Y:S01]  /*1a40*/  SHF.R.S32.HI R8, RZ, 0x1f, R14 ;  /* 0x0000001fff087819 */ /* 0x000fe2000001140e */
[----:B------:R-:W-:Y:S01]  /*1a50*/  IMAD R15, R17, -0x10, -R15 ;  /* 0xfffffff0110f7824 */ /* 0x000fe200078e0a0f */
[----:B------:R-:W-:Y:S01]  /*1a60*/  IADD3 R2, P0, R13, R14, RZ ;  /* 0x0000000e0d027210 */ /* 0x000fe20007f1e0ff */
[----:B------:R-:W-:-:S03]  /*1a70*/  IMAD.WIDE R4, R17, 0x10, R4 ;  /* 0x0000001011047825 */ /* 0x000fc600078e0204 */
[----:B------:R-:W-:Y:S02]  /*1a80*/  LEA.HI.X.SX32 R3, R13, R8, 0x1, P0 ;  /* 0x000000080d037211 */ /* 0x000fe400000f0eff */
[----:B------:R-:W-:Y:S01]  /*1a90*/  IADD3 R13, -R14, UR5, -R13 ;  /* 0x000000050e0d7c10 */ /* 0x000fe2000fffe90d */
[-C--:B0-----:R-:W-:Y:S01]  /*1aa0*/  IMAD R7, R5, R10.reuse, RZ ;  /* 0x0000000a05077224 */ /* 0x081fe200078e02ff */
[----:B------:R-:W-:Y:S01]  /*1ab0*/  IADD3 R15, R15, UR4, -R6 ;  /* 0x000000040f0f7c10 */ /* 0x000fe2000fffe806 */
[----:B------:R-:W-:-:S04]  /*1ac0*/  IMAD.WIDE.U32 R8, R4, R10, R2 ;  /* 0x0000000a04087225 */ /* 0x000fc800078e0002 */
[----:B------:R-:W-:Y:S01]  /*1ad0*/  IMAD R7, R4, R11, R7 ;  /* 0x0000000b04077224 */ /* 0x000fe200078e0207 */
[----:B------:R-:W-:Y:S02]  /*1ae0*/  LEA R16, P0, R10, R8, 0x3 ;  /* 0x000000080a107211 */ /* 0x000fe400078018ff */
[----:B------:R-:W-:Y:S01]  /*1af0*/  IADD3 R8, P1, R8, UR6, RZ ;  /* 0x0000000608087c10 */ /* 0x000fe2000ff3e0ff */
[----:B------:R-:W-:-:S05]  /*1b00*/  IMAD.IADD R7, R9, 0x1, R7 ;  /* 0x0000000109077824 */ /* 0x000fca00078e0207 */
[----:B------:R-:W-:Y:S02]  /*1b10*/  LEA.HI.X R11, R10, R7, R11, 0x3, P0 ;  /* 0x000000070a0b7211 */ /* 0x000fe400000f1c0b */
[----:B---3-5:R-:W-:Y:S02]  /*1b20*/  FSETP.NEU.AND P0, PT, R12, RZ, PT ;  /* 0x000000ff0c00720b */ /* 0x028fe40003f0d000 */
[----:B------:R-:W-:Y:S02]  /*1b30*/  IADD3 R10, P2, R16, UR6, RZ ;  /* 0x00000006100a7c10 */ /* 0x000fe4000ff5e0ff */
[----:B------:R-:W-:Y:S02]  /*1b40*/  IADD3.X R9, R7, UR7, RZ, P1, !PT ;  /* 0x0000000707097c10 */ /* 0x000fe40008ffe4ff */
[----:B------:R-:W-:-:S07]  /*1b50*/  IADD3.X R11, R11, UR7, RZ, P2, !PT ;  /* 0x000000070b0b7c10 */ /* 0x000fce00097fe4ff */
[----:B------:R-:W-:Y:S05]  /*1b60*/  @!P0 BRA `(.L_x_28) ;  /* 0x0000001800e08947 */ /* 0x000fea0003800000 */
[----:B------:R-:W-:Y:S01]  /*1b70*/  ISETP.GE.AND P0, PT, R13, 0x1, PT ;  /* 0x000000010d00780c */ /* 0x000fe20003f06270 */
[----:B------:R-:W-:Y:S01]  /*1b80*/  ULDC.64 UR4, c[0x0][0x630] ;  /* 0x00018c0000047ab9 */ /* 0x000fe20000000a00 */
[----:B------:R-:W-:Y:S01]  /*1b90*/  ULDC.64 UR6, c[0x0][0x628] ;  /* 0x00018a0000067ab9 */ /* 0x000fe20000000a00 */
[----:B------:R-:W-:Y:S01]  /*1ba0*/  IMAD R17, R5, UR4, RZ ;  /* 0x0000000405117c24 */ /* 0x000fe2000f8e02ff */
[----:B------:R-:W-:Y:S01]  /*1bb0*/  ISETP.LT.OR P2, PT, R15, 0x1, !P0 ;  /* 0x000000010f00780c */ /* 0x000fe20004741670 */
[C---:B------:R-:W-:Y:S01]  /*1bc0*/  IMAD.WIDE.U32 R6, R4.reuse, UR4, R2 ;  /* 0x0000000404067c25 */ /* 0x040fe2000f8e0002 */
[----:B------:R-:W-:Y:S01]  /*1bd0*/  BSSY B0, `(.L_x_29) ;  /* 0x0000007000007945 */ /* 0x000fe20003800000 */
[----:B------:R-:W-:Y:S02]  /*1be0*/  PRMT R14, RZ, 0x7610, R14 ;  /* 0x00007610ff0e7816 */ /* 0x000fe4000000000e */
[----:B------:R-:W-:Y:S01]  /*1bf0*/  IMAD R17, R4, UR5, R17 ;  /* 0x0000000504117c24 */ /* 0x000fe2000f8e0211 */
[----:B------:R-:W-:-:S04]  /*1c00*/  IADD3 R6, P1, R6, UR6, RZ ;  /* 0x0000000606067c10 */ /* 0x000fc8000ff3e0ff */
[----:B------:R-:W-:-:S03]  /*1c10*/  IADD3.X R7, R7, UR7, R17, P1, !PT ;  /* 0x0000000707077c10 */ /* 0x000fc60008ffe411 */
[----:B------:R-:W-:Y:S06]  /*1c20*/  @P2 BRA `(.L_x_30) ;  /* 0x0000000000042947 */ /* 0x000fec0003800000 */
[----:B------:R0:W5:Y:S02]  /*1c30*/  LDG.E.U8 R14, desc[UR12][R6.64] ;  /* 0x0000000c060e7981 */ /* 0x000164000c1e1100 */
.L_x_30:
[----:B------:R-:W-:Y:S05]  /*1c40*/  BSYNC B0 ;  /* 0x0000000000007941 */ /* 0x000fea0003800000 */
.L_x_29:
[----:B-----5:R-:W-:Y:S01]  /*1c50*/  LOP3.LUT R14, R14, 0xff, RZ, 0xc0, !PT ;  /* 0x000000ff0e0e7812 */ /* 0x020fe200078ec0ff */
[----:B------:R-:W-:Y:S01]  /*1c60*/  BSSY B0, `(.L_x_31) ;  /* 0x000000c000007945 */ /* 0x000fe20003800000 */
[----:B------:R-:W-:Y:S02]  /*1c70*/  ISETP.GE.AND P1, PT, R13, 0x2, PT ;  /* 0x000000020d00780c */ /* 0x000fe40003f26270 */
[----:B------:R-:W-:Y:S02]  /*1c80*/  F2FP.F16.E4M3.UNPACK_B R14, R14 ;  /* 0x0000000eff0e723e */ /* 0x000fe400020006ff */
[----:B------:R-:W-:-:S03]  /*1c90*/  ISETP.LT.OR P3, PT, R15, 0x1, !P1 ;  /* 0x000000010f00780c */ /* 0x000fc60004f61670 */
[----:B------:R-:W-:Y:S01]  /*1ca0*/  HADD2.F32 R17, -RZ, R14.H0_H0 ;  /* 0x2000000eff117230 */ /* 0x000fe20000004100 */
[----:B------:R-:W-:-:S04]  /*1cb0*/  PRMT R14, RZ, 0x7610, R14 ;  /* 0x00007610ff0e7816 */ /* 0x000fc8000000000e */
[----:B------:R-:W-:-:S04]  /*1cc0*/  FMUL R17, R17, R12 ;  /* 0x0000000c11117220 */ /* 0x000fc80000400000 */
[----:B--2---:R-:W-:-:S05]  /*1cd0*/  FFMA R17, R24, R0, R17 ;  /* 0x0000000018117223 */ /* 0x004fca0000000011 */
[----:B------:R-:W-:-:S05]  /*1ce0*/  F2FP.SATFINITE.E4M3.F32.PACK_AB_MERGE_C R17, RZ, R17, RZ ;  /* 0x00000011ff11723e */ /* 0x000fca00048070ff */
[----:B------:R1:W-:Y:S01]  /*1cf0*/  @!P2 STG.E.U8 desc[UR12][R8.64], R17 ;  /* 0x000000110800a986 */ /* 0x0003e2000c10110c */
[----:B------:R-:W-:Y:S05]  /*1d00*/  @P3 BRA `(.L_x_32) ;  /* 0x0000000000043947 */ /* 0x000fea0003800000 */
[----:B------:R2:W5:Y:S02]  /*1d10*/  LDG.E.U8 R14, desc[UR12][R6.64+0x1] ;  /* 0x0000010c060e7981 */ /* 0x000564000c1e1100 */
.L_x_32:
[----:B------:R-:W-:Y:S05]  /*1d20*/  BSYNC B0 ;  /* 0x0000000000007941 */ /* 0x000fea0003800000 */
.L_x_31:
[----:B-----5:R-:W-:Y:S01]  /*1d30*/  LOP3.LUT R14, R14, 0xff, RZ, 0xc0, !PT ;  /* 0x000000ff0e0e7812 */ /* 0x020fe200078ec0ff */
[----:B------:R-:W-:Y:S01]  /*1d40*/  BSSY B0, `(.L_x_33) ;  /* 0x0000012000007945 */ /* 0x000fe20003800000 */
[----:B-1----:R-:W-:Y:S02]  /*1d50*/  IADD3 R17, P2, R4, 0x8, RZ ;  /* 0x0000000804117810 */ /* 0x002fe40007f5e0ff */
[----:B------:R-:W-:Y:S02]  /*1d60*/  F2FP.F16.E4M3.UNPACK_B R14, R14 ;  /* 0x0000000eff0e723e */ /* 0x000fe400020006ff */
[----:B------:R-:W-:Y:S01]  /*1d70*/  ISETP.LT.OR P0, PT, R15, 0x9, !P0 ;  /* 0x000000090f00780c */ /* 0x000fe20004701670 */
[----:B------:R-:W-:Y:S02]  /*1d80*/  IMAD.X R5, RZ, RZ, R5, P2 ;  /* 0x000000ffff057224 */ /* 0x000fe400010e0605 */
[----:B------:R-:W-:Y:S02]  /*1d90*/  HADD2.F32 R19, -RZ, R14.H0_H0 ;  /* 0x2000000eff137230 */ /* 0x000fe40000004100 */
[----:B------:R-:W-:-:S02]  /*1da0*/  IMAD R14, R5, UR4, RZ ;  /* 0x00000004050e7c24 */ /* 0x000fc4000f8e02ff */
[----:B------:R-:W-:-:S04]  /*1db0*/  IMAD.WIDE.U32 R2, R17, UR4, R2 ;  /* 0x0000000411027c25 */ /* 0x000fc8000f8e0002 */
[----:B------:R-:W-:Y:S01]  /*1dc0*/  FMUL R4, R19, R12 ;  /* 0x0000000c13047220 */ /* 0x000fe20000400000 */
[----:B------:R-:W-:-:S03]  /*1dd0*/  IMAD R17, R17, UR5, R14 ;  /* 0x0000000511117c24 */ /* 0x000fc6000f8e020e */
[----:B------:R-:W-:Y:S01]  /*1de0*/  FFMA R4, R25, R0, R4 ;  /* 0x0000000019047223 */ /* 0x000fe20000000004 */
[----:B------:R-:W-:-:S04]  /*1df0*/  IADD3 R2, P2, R2, UR6, RZ ;  /* 0x0000000602027c10 */ /* 0x000fc8000ff5e0ff */
[----:B------:R-:W-:Y:S02]  /*1e00*/  F2FP.SATFINITE.E4M3.F32.PACK_AB_MERGE_C R5, RZ, R4, RZ ;  /* 0x00000004ff05723e */ /* 0x000fe400048070ff */
[----:B------:R-:W-:Y:S02]  /*1e10*/  IADD3.X R3, R3, UR7, R17, P2, !PT ;  /* 0x0000000703037c10 */ /* 0x000fe400097fe411 */
[----:B------:R-:W-:Y:S01]  /*1e20*/  PRMT R4, RZ, 0x7610, R4 ;  /* 0x00007610ff047816 */ /* 0x000fe20000000004 */
[----:B------:R1:W-:Y:S01]  /*1e30*/  @!P3 STG.E.U8 desc[UR12][R8.64+0x1], R5 ;  /* 0x000001050800b986 */ /* 0x0003e2000c10110c */
[----:B------:R-:W-:Y:S05]  /*1e40*/  @P0 BRA `(.L_x_34) ;  /* 0x0000000000040947 */ /* 0x000fea0003800000 */
[----:B------:R3:W5:Y:S02]  /*1e50*/  LDG.E.U8 R4, desc[UR12][R2.64] ;  /* 0x0000000c02047981 */ /* 0x000764000c1e1100 */
.L_x_34:
[----:B------:R-:W-:Y:S05]  /*1e60*/  BSYNC B0 ;  /* 0x0000000000007941 */ /* 0x000fea0003800000 */
.L_x_33:
[----:B-----5:R-:W-:Y:S01]  /*1e70*/  LOP3.LUT R4, R4, 0xff, RZ, 0xc0, !PT ;  /* 0x000000ff04047812 */ /* 0x020fe200078ec0ff */
[----:B------:R-:W-:Y:S01]  /*1e80*/  BSSY B0, `(.L_x_35) ;  /* 0x000000b000007945 */ /* 0x000fe20003800000 */
[----:B------:R-:W-:Y:S02]  /*1e90*/  ISETP.LT.OR P1, PT, R15, 0x9, !P1 ;  /* 0x000000090f00780c */ /* 0x000fe40004f21670 */
[----:B------:R-:W-:-:S05]  /*1ea0*/  F2FP.F16.E4M3.UNPACK_B R4, R4 ;  /* 0x00000004ff04723e */ /* 0x000fca00020006ff */
[----:B-1----:R-:W-:Y:S01]  /*1eb0*/  HADD2.F32 R5, -RZ, R4.H0_H0 ;  /* 0x20000004ff057230 */ /* 0x002fe20000004100 */
[----:B------:R-:W-:-:S04]  /*1ec0*/  PRMT R4, RZ, 0x7610, R4 ;  /* 0x00007610ff047816 */ /* 0x000fc80000000004 */
[----:B------:R-:W-:-:S04]  /*1ed0*/  FMUL R5, R5, R12 ;  /* 0x0000000c05057220 */ /* 0x000fc80000400000 */
[----:B------:R-:W-:-:S05]  /*1ee0*/  FFMA R5, R26, R0, R5 ;  /* 0x000000001a057223 */ /* 0x000fca0000000005 */
[----:B------:R-:W-:-:S05]  /*1ef0*/  F2FP.SATFINITE.E4M3.F32.PACK_AB_MERGE_C R5, RZ, R5, RZ ;  /* 0x00000005ff05723e */ /* 0x000fca00048070ff */
[----:B------:R1:W-:Y:S01]  /*1f00*/  @!P0 STG.E.U8 desc[UR12][R10.64], R5 ;  /* 0x000000050a008986 */ /* 0x0003e2000c10110c */
[----:B------:R-:W-:Y:S05]  /*1f10*/  @P1 BRA `(.L_x_36) ;  /* 0x0000000000041947 */ /* 0x000fea0003800000 */
[----:B------:R4:W5:Y:S02]  /*1f20*/  LDG.E.U8 R4, desc[UR12][R2.64+0x1] ;  /* 0x0000010c02047981 */ /* 0x000964000c1e1100 */
.L_x_36:
[----:B------:R-:W-:Y:S05]  /*1f30*/  BSYNC B0 ;  /* 0x0000000000007941 */ /* 0x000fea0003800000 */
.L_x_35:
[----:B-----5:R-:W-:Y:S01]  /*1f40*/  LOP3.LUT R4, R4, 0xff, RZ, 0xc0, !PT ;  /* 0x000000ff04047812 */ /* 0x020fe200078ec0ff */
[----:B------:R-:W-:Y:S01]  /*1f50*/  BSSY B0, `(.L_x_37) ;  /* 0x000000c000007945 */ /* 0x000fe20003800000 */
[----:B------:R-:W-:Y:S02]  /*1f60*/  ISETP.GE.AND P0, PT, R13, 0x9, PT ;  /* 0x000000090d00780c */ /* 0x000fe40003f06270 */
[----:B------:R-:W-:Y:S02]  /*1f70*/  F2FP.F16.E4M3.UNPACK_B R4, R4 ;  /* 0x00000004ff04723e */ /* 0x000fe400020006ff */
[----:B------:R-:W-:-:S03]  /*1f80*/  ISETP.LT.OR P2, PT, R15, 0x1, !P0 ;  /* 0x000000010f00780c */ /* 0x000fc60004741670 */
[----:B-1----:R-:W-:-:S05]  /*1f90*/  HADD2.F32 R5, -RZ, R4.H0_H0 ;  /* 0x20000004ff057230 */ /* 0x002fca0000004100 */
[----:B------:R-:W-:-:S04]  /*1fa0*/  FMUL R4, R5, R12 ;  /* 0x0000000c05047220 */ /* 0x000fc80000400000 */
[----:B------:R-:W-:-:S05]  /*1fb0*/  FFMA R4, R27, R0, R4 ;  /* 0x000000001b047223 */ /* 0x000fca0000000004 */
[----:B------:R-:W-:Y:S02]  /*1fc0*/  F2FP.SATFINITE.E4M3.F32.PACK_AB_MERGE_C R5, RZ, R4, RZ ;  /* 0x00000004ff05723e */ /* 0x000fe400048070ff */
[----:B------:R-:W-:-:S03]  /*1fd0*/  PRMT R4, RZ, 0x7610, R4 ;  /* 0x00007610ff047816 */ /* 0x000fc60000000004 */
[----:B------:R1:W-:Y:S01]  /*1fe0*/  @!P1 STG.E.U8 desc[UR12][R10.64+0x1], R5 ;  /* 0x000001050a009986 */ /* 0x0003e2000c10110c */
[----:B------:R-:W-:Y:S05]  /*1ff0*/  @P2 BRA `(.L_x_38) ;  /* 0x0000000000042947 */ /* 0x000fea0003800000 */
[----:B------:R0:W5:Y:S02]  /*2000*/  LDG.E.U8 R4, desc[UR12][R6.64+0x8] ;  /* 0x0000080c06047981 */ /* 0x000164000c1e1100 */
.L_x_38:
[----:B------:R-:W-:Y:S05]  /*2010*/  BSYNC B0 ;  /* 0x0000000000007941 */ /* 0x000fea0003800000 */
.L_x_37:
[----:B-----5:R-:W-:Y:S01]  /*2020*/  LOP3.LUT R4, R4, 0xff, RZ, 0xc0, !PT ;  /* 0x000000ff04047812 */ /* 0x020fe200078ec0ff */
[----:B------:R-:W-:Y:S01]  /*2030*/  BSSY B0, `(.L_x_39) ;  /* 0x000000c000007945 */ /* 0x000fe20003800000 */
[----:B------:R-:W-:Y:S02]  /*2040*/  ISETP.GE.AND P1, PT, R13, 0xa, PT ;  /* 0x0000000a0d00780c */ /* 0x000fe40003f26270 */
[----:B------:R-:W-:Y:S02]  /*2050*/  F2FP.F16.E4M3.UNPACK_B R4, R4 ;  /* 0x00000004ff04723e */ /* 0x000fe400020006ff */
[----:B------:R-:W-:-:S03]  /*2060*/  ISETP.LT.OR P3, PT, R15, 0x1, !P1 ;  /* 0x000000010f00780c */ /* 0x000fc60004f61670 */
        /* <DEDUP_REMOVED lines=8> */
.L_x_40:
[----:B------:R-:W-:Y:S05]  /*20f0*/  BSYNC B0 ;  /* 0x0000000000007941 */ /* 0x000fea0003800000 */
.L_x_39:
[----:B-----5:R-:W-:Y:S01]  /*2100*/  LOP3.LUT R4, R4, 0xff, RZ, 0xc0, !PT ;  /* 0x000000ff04047812 */ /* 0x020fe200078ec0ff */
[----:B------:R-:W-:Y:S01]  /*2110*/  BSSY B0, `(.L_x_41) ;  /* 0x000000b000007945 */ /* 0x000fe20003800000 */
[----:B------:R-:W-:Y:S02]  /*2120*/  ISETP.LT.OR P0, PT, R15, 0x9, !P0 ;  /* 0x000000090f00780c */ /* 0x000fe40004701670 */
[----:B------:R-:W-:-:S05]  /*2130*/  F2FP.F16.E4M3.UNPACK_B R4, R4 ;  /* 0x00000004ff04723e */ /* 0x000fca00020006ff */
        /* <DEDUP_REMOVED lines=8> */
.L_x_42:
[----:B------:R-:W-:Y:S05]  /*21c0*/  BSYNC B0 ;  /* 0x0000000000007941 */ /* 0x000fea0003800000 */
.L_x_41:
        /* <DEDUP_REMOVED lines=12> */
.L_x_44:
[----:B------:R-:W-:Y:S05]  /*2290*/  BSYNC B0 ;  /* 0x0000000000007941 */ /* 0x000fea0003800000 */
.L_x_43:
        /* <DEDUP_REMOVED lines=13> */
.L_x_46:
[----:B------:R-:W-:Y:S05]  /*2370*/  BSYNC B0 ;  /* 0x0000000000007941 */ /* 0x000fea0003800000 */
.L_x_45:
        /* <DEDUP_REMOVED lines=13> */
.L_x_48:
[----:B------:R-:W-:Y:S05]  /*2450*/  BSYNC B0 ;  /* 0x0000000000007941 */ /* 0x000fea0003800000 */
.L_x_47:
        /* <DEDUP_REMOVED lines=12> */
.L_x_50:
[----:B------:R-:W-:Y:S05]  /*2520*/  BSYNC B0 ;  /* 0x0000000000007941 */ /* 0x000fea0003800000 */
.L_x_49:
        /* <DEDUP_REMOVED lines=12> */
.L_x_52:
[----:B------:R-:W-:Y:S05]  /*25f0*/  BSYNC B0 ;  /* 0x0000000000007941 */ /* 0x000fea0003800000 */
.L_x_51:
        /* <DEDUP_REMOVED lines=13> */
.L_x_54:
[----:B------:R-:W-:Y:S05]  /*26d0*/  BSYNC B0 ;  /* 0x0000000000007941 */ /* 0x000fea0003800000 */
.L_x_53:
        /* <DEDUP_REMOVED lines=13> */
.L_x_56:
[----:B------:R-:W-:Y:S05]  /*27b0*/  BSYNC B0 ;  /* 0x0000000000007941 */ /* 0x000fea0003800000 */
.L_x_55:
        /* <DEDUP_REMOVED lines=12> */
.L_x_58:
[----:B------:R-:W-:Y:S05]  /*2880*/  BSYNC B0 ;  /* 0x0000000000007941 */ /* 0x000fea0003800000 */
.L_x_57:
        /* <DEDUP_REMOVED lines=12> */
.L_x_60:
[----:B------:R-:W-:Y:S05]  /*2950*/  BSYNC B0 ;  /* 0x0000000000007941 */ /* 0x000fea0003800000 */
.L_x_59:
        /* <DEDUP_REMOVED lines=13> */
.L_x_62:
[----:B------:R-:W-:Y:S05]  /*2a30*/  BSYNC B0 ;  /* 0x0000000000007941 */ /* 0x000fea0003800000 */
.L_x_61:
        /* <DEDUP_REMOVED lines=13> */
.L_x_64:
[----:B------:R-:W-:Y:S05]  /*2b10*/  BSYNC B0 ;  /* 0x0000000000007941 */ /* 0x000fea0003800000 */
.L_x_63:
        /* <DEDUP_REMOVED lines=12> */
.L_x_66:
[----:B------:R-:W-:Y:S05]  /*2be0*/  BSYNC B0 ;  /* 0x0000000000007941 */ /* 0x000fea0003800000 */
.L_x_65:
        /* <DEDUP_REMOVED lines=12> */
.L_x_68:
[----:B------:R-:W-:Y:S05]  /*2cb0*/  BSYNC B0 ;  /* 0x0000000000007941 */ /* 0x000fea0003800000 */
.L_x_67:
        /* <DEDUP_REMOVED lines=13> */
.L_x_70:
[----:B------:R-:W-:Y:S05]  /*2d90*/  BSYNC B0 ;  /* 0x0000000000007941 */ /* 0x000fea0003800000 */
.L_x_69:
        /* <DEDUP_REMOVED lines=13> */
.L_x_72:
[----:B------:R-:W-:Y:S05]  /*2e70*/  BSYNC B0 ;  /* 0x0000000000007941 */ /* 0x000fea0003800000 */
.L_x_71:
        /* <DEDUP_REMOVED lines=12> */
.L_x_74:
[----:B------:R-:W-:Y:S05]  /*2f40*/  BSYNC B0 ;  /* 0x0000000000007941 */ /* 0x000fea0003800000 */
.L_x_73:
        /* <DEDUP_REMOVED lines=12> */
.L_x_76:
[----:B------:R-:W-:Y:S05]  /*3010*/  BSYNC B0 ;  /* 0x0000000000007941 */ /* 0x000fea0003800000 */
.L_x_75:
        /* <DEDUP_REMOVED lines=13> */
.L_x_78:
[----:B------:R-:W-:Y:S05]  /*30f0*/  BSYNC B0 ;  /* 0x0000000000007941 */ /* 0x000fea0003800000 */
.L_x_77:
[----:B-----5:R-:W-:Y:S01]  /*3100*/  F2FP.F16.E4M3.UNPACK_B R4, R4 ;  /* 0x00000004ff04723e */ /* 0x020fe200020006ff */
[----:B------:R-:W-:Y:S01]  /*3110*/  BSSY B0, `(.L_x_79) ;  /* 0x000000b000007945 */ /* 0x000fe20003800000 */
[----:B------:R-:W-:-:S03]  /*3120*/  ISETP.GE.AND P1, PT, R13, 0x32, PT ;  /* 0x000000320d00780c */ /* 0x000fc60003f26270 */
[----:B-1----:R-:W-:Y:S01]  /*3130*/  HADD2.F32 R5, -RZ, R4.H0_H0 ;  /* 0x20000004ff057230 */ /* 0x002fe20000004100 */
[----:B------:R-:W-:Y:S02]  /*3140*/  ISETP.LT.OR P3, PT, R15, 0x1, !P1 ;  /* 0x000000010f00780c */ /* 0x000fe40004f61670 */
[----:B------:R-:W-:Y:S02]  /*3150*/  PRMT R4, RZ, 0x7610, R4 ;  /* 0x00007610ff047816 */ /* 0x000fe40000000004 */
[----:B------:R-:W-:-:S04]  /*3160*/  FMUL R5, R5, R12 ;  /* 0x0000000c05057220 */ /* 0x000fc80000400000 */
[----:B------:R-:W-:-:S05]  /*3170*/  FFMA R5, R48, R0, R5 ;  /* 0x0000000030057223 */ /* 0x000fca0000000005 */
[----:B------:R-:W-:-:S05]  /*3180*/  F2FP.SATFINITE.E4M3.F32.PACK_AB_MERGE_C R5, RZ, R5, RZ ;  /* 0x00000005ff05723e */ /* 0x000fca00048070ff */
[----:B------:R1:W-:Y:S01]  /*3190*/  @!P2 STG.E.U8 desc[UR12][R8.64+0x30], R5 ;  /* 0x000030050800a986 */ /* 0x0003e2000c10110c */
[----:B------:R-:W-:Y:S05]  /*31a0*/  @P3 BRA `(.L_x_80) ;  /* 0x0000000000043947 */ /* 0x000fea0003800000 */
[----:B------:R0:W5:Y:S02]  /*31b0*/  LDG.E.U8 R4, desc[UR12][R6.64+0x31] ;  /* 0x0000310c06047981 */ /* 0x000164000c1e1100 */
.L_x_80:
[----:B------:R-:W-:Y:S05]  /*31c0*/  BSYNC B0 ;  /* 0x0000000000007941 */ /* 0x000fea0003800000 */
.L_x_79:
[----:B-----5:R-:W-:Y:S01]  /*31d0*/  F2FP.F16.E4M3.UNPACK_B R4, R4 ;  /* 0x00000004ff04723e */ /* 0x020fe200020006ff */
[----:B------:R-:W-:Y:S01]  /*31e0*/  BSSY B0, `(.L_x_81) ;  /* 0x000000a000007945 */ /* 0x000fe20003800000 */
        /* <DEDUP_REMOVED lines=9> */
.L_x_82:
[----:B------:R-:W-:Y:S05]  /*3280*/  BSYNC B0 ;  /* 0x0000000000007941 */ /* 0x000fea0003800000 */
.L_x_81:
[----:B-----5:R-:W-:Y:S01]  /*3290*/  F2FP.F16.E4M3.UNPACK_B R4, R4 ;  /* 0x00000004ff04723e */ /* 0x020fe200020006ff */
[----:B------:R-:W-:Y:S01]  /*32a0*/  BSSY B0, `(.L_x_83) ;  /* 0x000000a000007945 */ /* 0x000fe20003800000 */
        /* <DEDUP_REMOVED lines=9> */
.L_x_84:
[----:B------:R-:W-:Y:S05]  /*3340*/  BSYNC B0 ;  /* 0x0000000000007941 */ /* 0x000fea0003800000 */
.L_x_83:
[----:B-----5:R-:W-:Y:S01]  /*3350*/  F2FP.F16.E4M3.UNPACK_B R4, R4 ;  /* 0x00000004ff04723e */ /* 0x020fe200020006ff */
[----:B------:R-:W-:Y:S01]  /*3360*/  BSSY B0, `(.L_x_85) ;  /* 0x000000b000007945 */ /* 0x000fe20003800000 */
[----:B------:R-:W-:-:S03]  /*3370*/  ISETP.GE.AND P0, PT, R13, 0x39, PT ;  /* 0x000000390d00780c */ /* 0x000fc60003f06270 */
[----:B-1----:R-:W-:Y:S01]  /*3380*/  HADD2.F32 R5, -RZ, R4.H0_H0 ;  /* 0x20000004ff057230 */ /* 0x002fe20000004100 */
[----:B------:R-:W-:-:S04]  /*3390*/  ISETP.LT.OR P2, PT, R15, 0x1, !P0 ;  /* 0x000000010f00780c */ /* 0x000fc80004741670 */
[----:B------:R-:W-:-:S04]  /*33a0*/  FMUL R4, R5, R12 ;  /* 0x0000000c05047220 */ /* 0x000fc80000400000 */
[----:B------:R-:W-:-:S05]  /*33b0*/  FFMA R4, R51, R0, R4 ;  /* 0x0000000033047223 */ /* 0x000fca0000000004 */
[----:B------:R-:W-:Y:S02]  /*33c0*/  F2FP.SATFINITE.E4M3.F32.PACK_AB_MERGE_C R5, RZ, R4, RZ ;  /* 0x00000004ff05723e */ /* 0x000fe400048070ff */
[----:B------:R-:W-:-:S03]  /*33d0*/  PRMT R4, RZ, 0x7610, R4 ;  /* 0x00007610ff047816 */ /* 0x000fc60000000004 */
[----:B------:R1:W-:Y:S01]  /*33e0*/  @!P1 STG.E.U8 desc[UR12][R10.64+0x31], R5 ;  /* 0x000031050a009986 */ /* 0x0003e2000c10110c */
[----:B------:R-:W-:Y:S05]  /*33f0*/  @P2 BRA `(.L_x_86) ;  /* 0x0000000000042947 */ /* 0x000fea0003800000 */
[----:B------:R0:W5:Y:S02]  /*3400*/  LDG.E.U8 R4, desc[UR12][R6.64+0x38] ;  /* 0x0000380c06047981 */ /* 0x000164000c1e1100 */
.L_x_86:
[----:B------:R-:W-:Y:S05]  /*3410*/  BSYNC B0 ;  /* 0x0000000000007941 */ /* 0x000fea0003800000 */
.L_x_85:
        /* <DEDUP_REMOVED lines=12> */
.L_x_88:
[----:B------:R-:W-:Y:S05]  /*34e0*/  BSYNC B0 ;  /* 0x0000000000007941 */ /* 0x000fea0003800000 */
.L_x_87:
        /* <DEDUP_REMOVED lines=11> */
.L_x_90:
[----:B------:R-:W-:Y:S05]  /*35a0*/  BSYNC B0 ;  /* 0x0000000000007941 */ /* 0x000fea0003800000 */
.L_x_89:
        /* <DEDUP_REMOVED lines=11> */
.L_x_92:
[----:B------:R-:W-:Y:S05]  /*3660*/  BSYNC B0 ;  /* 0x0000000000007941 */ /* 0x000fea0003800000 */
.L_x_91:
[----:B-----5:R-:W-:-:S05]  /*3670*/  F2FP.F16.E4M3.UNPACK_B R4, R4 ;  /* 0x00000004ff04723e */ /* 0x020fca00020006ff */
[----:B0--34-:R-:W-:-:S05]  /*3680*/  HADD2.F32 R3, -RZ, R4.H0_H0 ;  /* 0x20000004ff037230 */ /* 0x019fca0000004100 */
[----:B------:R-:W-:-:S04]  /*3690*/  FMUL R12, R3, R12 ;  /* 0x0000000c030c7220 */ /* 0x000fc80000400000 */
[----:B------:R-:W-:-:S05]  /*36a0*/  FFMA R12, R55, R0, R12 ;  /* 0x00000000370c7223 */ /* 0x000fca000000000c */
[----:B------:R-:W-:Y:S01]  /*36b0*/  F2FP.SATFINITE.E4M3.F32.PACK_AB_MERGE_C R3, RZ, R12, RZ ;  /* 0x0000000cff03723e */ /* 0x000fe200048070ff */
[----:B------:R-:W-:Y:S06]  /*36c0*/  @P1 EXIT ;  /* 0x000000000000194d */ /* 0x000fec0003800000 */
[----:B------:R-:W-:Y:S01]  /*36d0*/  STG.E.U8 desc[UR12][R10.64+0x39], R3 ;  /* 0x000039030a007986 */ /* 0x000fe2000c10110c */
[----:B------:R-:W-:Y:S05]  /*36e0*/  EXIT ;  /* 0x000000000000794d */ /* 0x000fea0003800000 */
.L_x_28:
[C---:B------:R-:W-:Y:S01]  /*36f0*/  ISETP.GE.AND P1, PT, R13.reuse, 0x1, PT ;  /* 0x000000010d00780c */ /* 0x040fe20003f26270 */
[-C--:B--2---:R-:W-:Y:S01]  /*3700*/  FMUL R24, R24, R0.reuse ;  /* 0x0000000018187220 */ /* 0x084fe20000400000 */
[----:B------:R-:W-:Y:S01]  /*3710*/  ISETP.GE.AND P2, PT, R13, 0x2, PT ;  /* 0x000000020d00780c */ /* 0x000fe20003f46270 */
[-C--:B------:R-:W-:Y:S01]  /*3720*/  FMUL R25, R25, R0.reuse ;  /* 0x0000000019197220 */ /* 0x080fe20000400000 */
[----:B------:R-:W-:Y:S01]  /*3730*/  ISETP.LT.OR P0, PT, R15, 0x1, !P1 ;  /* 0x000000010f00780c */ /* 0x000fe20004f01670 */
[-C--:B------:R-:W-:Y:S01]  /*3740*/  FMUL R27, R27, R0.reuse ;  /* 0x000000001b1b7220 */ /* 0x080fe20000400000 */
[C---:B------:R-:W-:Y:S01]  /*3750*/  ISETP.LT.OR P4, PT, R15.reuse, 0x1, !P2 ;  /* 0x000000010f00780c */ /* 0x040fe20005781670 */
[----:B------:R-:W-:Y:S01]  /*3760*/  FMUL R26, R26, R0 ;  /* 0x000000001a1a7220 */ /* 0x000fe20000400000 */
[----:B------:R-:W-:Y:S01]  /*3770*/  F2FP.SATFINITE.E4M3.F32.PACK_AB_MERGE_C R3, RZ, R24, RZ ;  /* 0x00000018ff03723e */ /* 0x000fe200048070ff */
[-C--:B------:R-:W-:Y:S01]  /*3780*/  FMUL R28, R28, R0.reuse ;  /* 0x000000001c1c7220 */ /* 0x080fe20000400000 */
[----:B------:R-:W-:Y:S01]  /*3790*/  ISETP.LT.OR P3, PT, R15, 0x9, !P2 ;  /* 0x000000090f00780c */ /* 0x000fe20005761670 */
[-C--:B------:R-:W-:Y:S01]  /*37a0*/  FMUL R29, R29, R0.reuse ;  /* 0x000000001d1d7220 */ /* 0x080fe20000400000 */
[----:B------:R-:W-:Y:S01]  /*37b0*/  F2FP.SATFINITE.E4M3.F32.PACK_AB_MERGE_C R25, RZ, R25, RZ ;  /* 0x00000019ff19723e */ /* 0x000fe200048070ff */
[-C--:B------:R-:W-:Y:S01]  /*37c0*/  FMUL R31, R31, R0.reuse ;  /* 0x000000001f1f7220 */ /* 0x080fe20000400000 */
[----:B------:R-:W-:Y:S01]  /*37d0*/  ISETP.LT.OR P1, PT, R15, 0x9, !P1 ;  /* 0x000000090f00780c */ /* 0x000fe20004f21670 */
[-C--:B------:R-:W-:Y:S01]  /*37e0*/  FMUL R30, R30, R0.reuse ;  /* 0x000000001e1e7220 */ /* 0x080fe20000400000 */
[C---:B------:R-:W-:Y:S01]  /*37f0*/  ISETP.GE.AND P2, PT, R13.reuse, 0xa, PT ;  /* 0x0000000a0d00780c */ /* 0x040fe20003f46270 */
[----:B------:R0:W-:Y:S01]  /*3800*/  @!P0 STG.E.U8 desc[UR12][R8.64], R3 ;  /* 0x0000000308008986 */ /* 0x0001e2000c10110c */
[----:B------:R-:W-:Y:S01]  /*3810*/  ISETP.GE.AND P0, PT, R13, 0x9, PT ;  /* 0x000000090d00780c */ /* 0x000fe20003f06270 */
[-C--:B------:R-:W-:Y:S01]  /*3820*/  FMUL R32, R32, R0.reuse ;  /* 0x0000000020207220 */ /* 0x080fe20000400000 */
[----:B------:R-:W-:Y:S01]  /*3830*/  F2FP.SATFINITE.E4M3.F32.PACK_AB_MERGE_C R27, RZ, R27, RZ ;  /* 0x0000001bff1b723e */ /* 0x000fe200048070ff */
[----:B------:R-:W-:Y:S01]  /*3840*/  @!P4 STG.E.U8 desc[UR12][R8.64+0x1], R25 ;  /* 0x000001190800c986 */ /* 0x000fe2000c10110c */
[----:B------:R-:W-:Y:S01]  /*3850*/  ISETP.LT.OR P5, PT, R15, 0x1, !P0 ;  /* 0x000000010f00780c */ /* 0x000fe200047a1670 */
[-C--:B------:R-:W-:Y:S01]  /*3860*/  FMUL R33, R33, R0.reuse ;  /* 0x0000000021217220 */ /* 0x080fe20000400000 */
[C---:B------:R-:W-:Y:S01]  /*3870*/  ISETP.LT.OR P4, PT, R15.reuse, 0x1, !P2 ;  /* 0x000000010f00780c */ /* 0x040fe20005781670 */
[----:B------:R-:W-:Y:S01]  /*3880*/  @!P3 STG.E.U8 desc[UR12][R10.64+0x1], R27 ;  /* 0x0000011b0a00b986 */ /* 0x000fe2000c10110c */
[----:B------:R-:W-:Y:S01]  /*3890*/  ISETP.LT.OR P3, PT, R15, 0x9, !P2 ;  /* 0x000000090f00780c */ /* 0x000fe20005761670 */
[----:B------:R-:W-:Y:S01]  /*38a0*/  FMUL R35, R35, R0 ;  /* 0x0000000023237220 */ /* 0x000fe20000400000 */
[----:B------:R-:W-:Y:S01]  /*38b0*/  F2FP.SATFINITE.E4M3.F32.PACK_AB_MERGE_C R5, RZ, R28, RZ ;  /* 0x0000001cff05723e */ /* 0x000fe200048070ff */
[----:B------:R-:W-:Y:S01]  /*38c0*/  FMUL R34, R34, R0 ;  /* 0x0000000022227220 */ /* 0x000fe20000400000 */
[----:B0-----:R-:W-:Y:S01]  /*38d0*/  F2FP.SATFINITE.E4M3.F32.PACK_AB_MERGE_C R3, RZ, R26, RZ ;  /* 0x0000001aff03723e */ /* 0x001fe200048070ff */
[-C--:B------:R-:W-:Y:S01]  /*38e0*/  FMUL R36, R36, R0.reuse ;  /* 0x0000000024247220 */ /* 0x080fe20000400000 */
[----:B------:R-:W-:Y:S01]  /*38f0*/  F2FP.SATFINITE.E4M3.F32.PACK_AB_MERGE_C R29, RZ, R29, RZ ;  /* 0x0000001dff1d723e */ /* 0x000fe200048070ff */
[-C--:B------:R-:W-:Y:S01]  /*3900*/  FMUL R37, R37, R0.reuse ;  /* 0x0000000025257220 */ /* 0x080fe20000400000 */
[----:B------:R-:W-:Y:S01]  /*3910*/  ISETP.LT.OR P0, PT, R15, 0x9, !P0 ;  /* 0x000000090f00780c */ /* 0x000fe20004701670 */
[----:B------:R0:W-:Y:S01]  /*3920*/  @!P1 STG.E.U8 desc[UR12][R10.64], R3 ;  /* 0x000000030a009986 */ /* 0x0001e2000c10110c */
[----:B------:R-:W-:Y:S01]  /*3930*/  ISETP.GE.AND P1, PT, R13, 0x11, PT ;  /* 0x000000110d00780c */ /* 0x000fe20003f26270 */
[-C--:B------:R-:W-:Y:S01]  /*3940*/  FMUL R39, R39, R0.reuse ;  /* 0x0000000027277220 */ /* 0x080fe20000400000 */
[----:B------:R-:W-:Y:S01]  /*3950*/  ISETP.GE.AND P2, PT, R13, 0x12, PT ;  /* 0x000000120d00780c */ /* 0x000fe20003f46270 */
[----:B------:R1:W-:Y:S01]  /*3960*/  @!P5 STG.E.U8 desc[UR12][R8.64+0x8], R5 ;  /* 0x000008050800d986 */ /* 0x0003e2000c10110c */
[----:B------:R-:W-:Y:S01]  /*3970*/  F2FP.SATFINITE.E4M3.F32.PACK_AB_MERGE_C R31, RZ, R31, RZ ;  /* 0x0000001fff1f723e */ /* 0x000fe200048070ff */
[-C--:B------:R-:W-:Y:S01]  /*3980*/  FMUL R38, R38, R0.reuse ;  /* 0x0000000026267220 */ /* 0x080fe20000400000 */
[C---:B------:R-:W-:Y:S01]  /*3990*/  ISETP.LT.OR P5, PT, R15.reuse, 0x1, !P1 ;  /* 0x000000010f00780c */ /* 0x040fe20004fa1670 */
[----:B------:R-:W-:Y:S01]  /*39a0*/  @!P4 STG.E.U8 desc[UR12][R8.64+0x9], R29 ;  /* 0x0000091d0800c986 */ /* 0x000fe2000c10110c */
[----:B------:R-:W-:Y:S01]  /*39b0*/  ISETP.LT.OR P4, PT, R15, 0x1, !P2 ;  /* 0x000000010f00780c */ /* 0x000fe20005781670 */
[----:B------:R-:W-:Y:S01]  /*39c0*/  FMUL R40, R40, R0 ;  /* 0x0000000028287220 */ /* 0x000fe20000400000 */
[----:B------:R-:W-:Y:S01]  /*39d0*/  F2FP.SATFINITE.E4M3.F32.PACK_AB_MERGE_C R33, RZ, R33, RZ ;  /* 0x00000021ff21723e */ /* 0x000fe200048070ff */
[----:B------:R-:W-:Y:S01]  /*39e0*/  @!P3 STG.E.U8 desc[UR12][R10.64+0x9], R31 ;  /* 0x0000091f0a00b986 */ /* 0x000fe2000c10110c */
[----:B0-----:R-:W-:Y:S01]  /*39f0*/  F2FP.SATFINITE.E4M3.F32.PACK_AB_MERGE_C R3, RZ, R30, RZ ;  /* 0x0000001eff03723e */ /* 0x001fe200048070ff */
[-C--:B------:R-:W-:Y:S01]  /*3a00*/  FMUL R41, R41, R0.reuse ;  /* 0x0000000029297220 */ /* 0x080fe20000400000 */
[C---:B------:R-:W-:Y:S01]  /*3a10*/  ISETP.LT.OR P3, PT, R15.reuse, 0x9, !P2 ;  /* 0x000000090f00780c */ /* 0x040fe20005761670 */
[----:B------:R-:W-:Y:S01]  /*3a20*/  FMUL R42, R42, R0 ;  /* 0x000000002a2a7220 */ /* 0x000fe20000400000 */
[----:B-1----:R-:W-:Y:S01]  /*3a30*/  F2FP.SATFINITE.E4M3.F32.PACK_AB_MERGE_C R5, RZ, R32, RZ ;  /* 0x00000020ff05723e */ /* 0x002fe200048070ff */
[----:B------:R0:W-:Y:S01]  /*3a40*/  @!P0 STG.E.U8 desc[UR12][R10.64+0x8], R3 ;  /* 0x000008030a008986 */ /* 0x0001e2000c10110c */
        /* <DEDUP_REMOVED lines=9> */
[----:B------:R-:W-:Y:S01]  /*3ae0*/  FMUL R45, R45, R0 ;  /* 0x000000002d2d7220 */ /* 0x000fe20000400000 */
[C---:B------:R-:W-:Y:S01]  /*3af0*/  ISETP.LT.OR P4, PT, R15.reuse, 0x1, !P2 ;  /* 0x000000010f00780c */ /* 0x040fe20005781670 */
[----:B------:R-:W-:Y:S01]  /*3b00*/  @!P3 STG.E.U8 desc[UR12][R10.64+0x11], R35 ;  /* 0x000011230a00b986 */ /* 0x000fe2000c10110c */
[----:B0-----:R-:W-:Y:S01]  /*3b10*/  F2FP.SATFINITE.E4M3.F32.PACK_AB_MERGE_C R3, RZ, R34, RZ ;  /* 0x00000022ff03723e */ /* 0x001fe200048070ff */
[-C--:B------:R-:W-:Y:S01]  /*3b20*/  FMUL R46, R46, R0.reuse ;  /* 0x000000002e2e7220 */ /* 0x080fe20000400000 */
[----:B------:R-:W-:Y:S01]  /*3b30*/  ISETP.LT.OR P3, PT, R15, 0x9, !P2 ;  /* 0x000000090f00780c */ /* 0x000fe20005761670 */
[----:B------:R-:W-:Y:S01]  /*3b40*/  FMUL R47, R47, R0 ;  /* 0x000000002f2f7220 */ /* 0x000fe20000400000 */
[----:B-1----:R-:W-:Y:S01]  /*3b50*/  F2FP.SATFINITE.E4M3.F32.PACK_AB_MERGE_C R5, RZ, R36, RZ ;  /* 0x00000024ff05723e */ /* 0x002fe200048070ff */
[----:B------:R0:W-:Y:S01]  /*3b60*/  @!P1 STG.E.U8 desc[UR12][R10.64+0x10], R3 ;  /* 0x000010030a009986 */ /* 0x0001e2000c10110c */
[C---:B------:R-:W-:Y:S01]  /*3b70*/  ISETP.GE.AND P1, PT, R13.reuse, 0x21, PT ;  /* 0x000000210d00780c */ /* 0x040fe20003f26270 */
[-C--:B------:R-:W-:Y:S01]  /*3b80*/  FMUL R48, R48, R0.reuse ;  /* 0x0000000030307220 */ /* 0x080fe20000400000 */
[----:B------:R-:W-:Y:S01]  /*3b90*/  F2FP.SATFINITE.E4M3.F32.PACK_AB_MERGE_C R37, RZ, R37, RZ ;  /* 0x00000025ff25723e */ /* 0x000fe200048070ff */
[----:B------:R1:W-:Y:S01]  /*3ba0*/  @!P5 STG.E.U8 desc[UR12][R8.64+0x18], R5 ;  /* 0x000018050800d986 */ /* 0x0003e2000c10110c */
[----:B------:R-:W-:Y:S01]  /*3bb0*/  ISETP.GE.AND P2, PT, R13, 0x22, PT ;  /* 0x000000220d00780c */ /* 0x000fe20003f46270 */
[-C--:B------:R-:W-:Y:S01]  /*3bc0*/  FMUL R49, R49, R0.reuse ;  /* 0x0000000031317220 */ /* 0x080fe20000400000 */
[C---:B------:R-:W-:Y:S01]  /*3bd0*/  ISETP.LT.OR P0, PT, R15.reuse, 0x9, !P0 ;  /* 0x000000090f00780c */ /* 0x040fe20004701670 */
[----:B------:R-:W-:Y:S01]  /*3be0*/  @!P4 STG.E.U8 desc[UR12][R8.64+0x19], R37 ;  /* 0x000019250800c986 */ /* 0x000fe2000c10110c */
[----:B------:R-:W-:Y:S01]  /*3bf0*/  ISETP.LT.OR P6, PT, R15, 0x1, !P1 ;  /* 0x000000010f00780c */ /* 0x000fe20004fc1670 */
[-C--:B------:R-:W-:Y:S01]  /*3c00*/  FMUL R50, R50, R0.reuse ;  /* 0x0000000032327220 */ /* 0x080fe20000400000 */
[----:B------:R-:W-:Y:S01]  /*3c10*/  F2FP.SATFINITE.E4M3.F32.PACK_AB_MERGE_C R39, RZ, R39, RZ ;  /* 0x00000027ff27723e */ /* 0x000fe200048070ff */
[-C--:B------:R-:W-:Y:S01]  /*3c20*/  FMUL R51, R51, R0.reuse ;  /* 0x0000000033337220 */ /* 0x080fe20000400000 */
[----:B------:R-:W-:Y:S01]  /*3c30*/  ISETP.LT.OR P5, PT, R15, 0x1, !P2 ;  /* 0x000000010f00780c */ /* 0x000fe200057a1670 */
[-C--:B------:R-:W-:Y:S01]  /*3c40*/  FMUL R52, R52, R0.reuse ;  /* 0x0000000034347220 */ /* 0x080fe20000400000 */
[----:B------:R-:W-:Y:S01]  /*3c50*/  ISETP.GE.AND P4, PT, R13, 0x29, PT ;  /* 0x000000290d00780c */ /* 0x000fe20003f86270 */
[----:B------:R-:W-:Y:S01]  /*3c60*/  @!P3 STG.E.U8 desc[UR12][R10.64+0x19], R39 ;  /* 0x000019270a00b986 */ /* 0x000fe2000c10110c */
[----:B------:R-:W-:Y:S01]  /*3c70*/  ISETP.LT.OR P1, PT, R15, 0x9, !P1 ;  /* 0x000000090f00780c */ /* 0x000fe20004f21670 */
[-C--:B------:R-:W-:Y:S01]  /*3c80*/  FMUL R53, R53, R0.reuse ;  /* 0x0000000035357220 */ /* 0x080fe20000400000 */
[C---:B------:R-:W-:Y:S01]  /*3c90*/  ISETP.LT.OR P2, PT, R15.reuse, 0x9, !P2 ;  /* 0x000000090f00780c */ /* 0x040fe20005741670 */
[-C--:B------:R-:W-:Y:S01]  /*3ca0*/  FMUL R54, R54, R0.reuse ;  /* 0x0000000036367220 */ /* 0x080fe20000400000 */
[----:B------:R-:W-:Y:S01]  /*3cb0*/  ISETP.LT.OR P3, PT, R15, 0x1, !P4 ;  /* 0x000000010f00780c */ /* 0x000fe20006761670 */
[----:B------:R-:W-:Y:S01]  /*3cc0*/  FMUL R0, R55, R0 ;  /* 0x0000000037007220 */ /* 0x000fe20000400000 */
[----:B0-----:R-:W-:-:S02]  /*3cd0*/  F2FP.SATFINITE.E4M3.F32.PACK_AB_MERGE_C R3, RZ, R38, RZ ;  /* 0x00000026ff03723e */ /* 0x001fc400048070ff */
[----:B-1----:R-:W-:Y:S02]  /*3ce0*/  F2FP.SATFINITE.E4M3.F32.PACK_AB_MERGE_C R5, RZ, R40, RZ ;  /* 0x00000028ff05723e */ /* 0x002fe400048070ff */
[----:B------:R-:W-:Y:S01]  /*3cf0*/  F2FP.SATFINITE.E4M3.F32.PACK_AB_MERGE_C R41, RZ, R41, RZ ;  /* 0x00000029ff29723e */ /* 0x000fe200048070ff */
[----:B------:R0:W-:Y:S01]  /*3d00*/  @!P0 STG.E.U8 desc[UR12][R10.64+0x18], R3 ;  /* 0x000018030a008986 */ /* 0x0001e2000c10110c */
[----:B------:R-:W-:Y:S02]  /*3d10*/  F2FP.SATFINITE.E4M3.F32.PACK_AB_MERGE_C R43, RZ, R43, RZ ;  /* 0x0000002bff2b723e */ /* 0x000fe400048070ff */
[----:B------:R-:W-:Y:S01]  /*3d20*/  ISETP.LT.OR P4, PT, R15, 0x9, !P4 ;  /* 0x000000090f00780c */ /* 0x000fe20006781670 */
[----:B------:R1:W-:Y:S01]  /*3d30*/  @!P6 STG.E.U8 desc[UR12][R8.64+0x20], R5 ;  /* 0x000020050800e986 */ /* 0x0003e2000c10110c */
[----:B------:R-:W-:Y:S02]  /*3d40*/  F2FP.SATFINITE.E4M3.F32.PACK_AB_MERGE_C R45, RZ, R45, RZ ;  /* 0x0000002dff2d723e */ /* 0x000fe400048070ff */
[----:B------:R-:W-:Y:S01]  /*3d50*/  F2FP.SATFINITE.E4M3.F32.PACK_AB_MERGE_C R47, RZ, R47, RZ ;  /* 0x0000002fff2f723e */ /* 0x000fe200048070ff */
[----:B------:R-:W-:Y:S01]  /*3d60*/  @!P5 STG.E.U8 desc[UR12][R8.64+0x21], R41 ;  /* 0x000021290800d986 */ /* 0x000fe2000c10110c */
[----:B------:R-:W-:-:S02]  /*3d70*/  ISETP.GE.AND P5, PT, R13, 0x2a, PT ;  /* 0x0000002a0d00780c */ /* 0x000fc40003fa6270 */
[----:B------:R-:W-:Y:S01]  /*3d80*/  F2FP.SATFINITE.E4M3.F32.PACK_AB_MERGE_C R49, RZ, R49, RZ ;  /* 0x00000031ff31723e */ /* 0x000fe200048070ff */
[----:B------:R-:W-:Y:S01]  /*3d90*/  @!P2 STG.E.U8 desc[UR12][R10.64+0x21], R43 ;  /* 0x0000212b0a00a986 */ /* 0x000fe2000c10110c */
[----:B0-----:R-:W-:Y:S02]  /*3da0*/  F2FP.SATFINITE.E4M3.F32.PACK_AB_MERGE_C R3, RZ, R42, RZ ;  /* 0x0000002aff03723e */ /* 0x001fe400048070ff */
[C---:B------:R-:W-:Y:S02]  /*3db0*/  ISETP.LT.OR P0, PT, R15.reuse, 0x1, !P5 ;  /* 0x000000010f00780c */ /* 0x040fe40006f01670 */
[----:B-1----:R-:W-:Y:S01]  /*3dc0*/  F2FP.SATFINITE.E4M3.F32.PACK_AB_MERGE_C R5, RZ, R44, RZ ;  /* 0x0000002cff05723e */ /* 0x002fe200048070ff */
[----:B------:R0:W-:Y:S01]  /*3dd0*/  @!P1 STG.E.U8 desc[UR12][R10.64+0x20], R3 ;  /* 0x000020030a009986 */ /* 0x0001e2000c10110c */
[----:B------:R-:W-:Y:S02]  /*3de0*/  ISETP.LT.OR P5, PT, R15, 0x9, !P5 ;  /* 0x000000090f00780c */ /* 0x000fe40006fa1670 */
[C---:B------:R-:W-:Y:S01]  /*3df0*/  ISETP.GE.AND P2, PT, R13.reuse, 0x32, PT ;  /* 0x000000320d00780c */ /* 0x040fe20003f46270 */
[----:B------:R1:W-:Y:S01]  /*3e00*/  @!P3 STG.E.U8 desc[UR12][R8.64+0x28], R5 ;  /* 0x000028050800b986 */ /* 0x0003e2000c10110c */
[----:B------:R-:W-:-:S02]  /*3e10*/  ISETP.GE.AND P3, PT, R13, 0x31, PT ;  /* 0x000000310d00780c */ /* 0x000fc40003f66270 */
[----:B------:R-:W-:Y:S02]  /*3e20*/  ISETP.GE.AND P1, PT, R13, 0x3a, PT ;  /* 0x0000003a0d00780c */ /* 0x000fe40003f26270 */
[----:B------:R-:W-:Y:S01]  /*3e30*/  ISETP.LT.OR P6, PT, R15, 0x1, !P3 ;  /* 0x000000010f00780c */ /* 0x000fe20005fc1670 */
[----:B------:R-:W-:Y:S01]  /*3e40*/  @!P0 STG.E.U8 desc[UR12][R8.64+0x29], R45 ;  /* 0x0000292d08008986 */ /* 0x000fe2000c10110c */
[----:B------:R-:W-:Y:S02]  /*3e50*/  ISETP.GE.AND P0, PT, R13, 0x39, PT ;  /* 0x000000390d00780c */ /* 0x000fe40003f06270 */
[----:B0-----:R-:W-:Y:S01]  /*3e60*/  F2FP.SATFINITE.E4M3.F32.PACK_AB_MERGE_C R3, RZ, R46, RZ ;  /* 0x0000002eff03723e */ /* 0x001fe200048070ff */
[----:B------:R-:W-:Y:S01]  /*3e70*/  @!P5 STG.E.U8 desc[UR12][R10.64+0x29], R47 ;  /* 0x0000292f0a00d986 */ /* 0x000fe2000c10110c */
[C---:B------:R-:W-:Y:S02]  /*3e80*/  ISETP.LT.OR P3, PT, R15.reuse, 0x9, !P3 ;  /* 0x000000090f00780c */ /* 0x040fe40005f61670 */
[----:B-1----:R-:W-:Y:S01]  /*3e90*/  F2FP.SATFINITE.E4M3.F32.PACK_AB_MERGE_C R5, RZ, R48, RZ ;  /* 0x00000030ff05723e */ /* 0x002fe200048070ff */
[----:B------:R0:W-:Y:S01]  /*3ea0*/  @!P4 STG.E.U8 desc[UR12][R10.64+0x28], R3 ;  /* 0x000028030a00c986 */ /* 0x0001e2000c10110c */
[----:B------:R-:W-:-:S02]  /*3eb0*/  ISETP.LT.OR P4, PT, R15, 0x1, !P2 ;  /* 0x000000010f00780c */ /* 0x000fc40005781670 */
[C---:B------:R-:W-:Y:S01]  /*3ec0*/  ISETP.LT.OR P2, PT, R15.reuse, 0x9, !P2 ;  /* 0x000000090f00780c */ /* 0x040fe20005741670 */
[----:B------:R1:W-:Y:S01]  /*3ed0*/  @!P6 STG.E.U8 desc[UR12][R8.64+0x30], R5 ;  /* 0x000030050800e986 */ /* 0x0003e2000c10110c */
[C---:B------:R-:W-:Y:S02]  /*3ee0*/  ISETP.LT.OR P6, PT, R15.reuse, 0x1, !P0 ;  /* 0x000000010f00780c */ /* 0x040fe400047c1670 */
[C---:B------:R-:W-:Y:S02]  /*3ef0*/  ISETP.LT.OR P5, PT, R15.reuse, 0x1, !P1 ;  /* 0x000000010f00780c */ /* 0x040fe40004fa1670 */
[C---:B------:R-:W-:Y:S02]  /*3f00*/  ISETP.LT.OR P0, PT, R15.reuse, 0x9, !P0 ;  /* 0x000000090f00780c */ /* 0x040fe40004701670 */
[----:B------:R-:W-:Y:S02]  /*3f10*/  ISETP.LT.OR P1, PT, R15, 0x9, !P1 ;  /* 0x000000090f00780c */ /* 0x000fe40004f21670 */
[----:B0-----:R-:W-:Y:S01]  /*3f20*/  F2FP.SATFINITE.E4M3.F32.PACK_AB_MERGE_C R3, RZ, R50, RZ ;  /* 0x00000032ff03723e */ /* 0x001fe200048070ff */
[----:B------:R0:W-:Y:S01]  /*3f30*/  @!P4 STG.E.U8 desc[UR12][R8.64+0x31], R49 ;  /* 0x000031310800c986 */ /* 0x0001e2000c10110c */
[----:B------:R-:W-:-:S02]  /*3f40*/  F2FP.SATFINITE.E4M3.F32.PACK_AB_MERGE_C R51, RZ, R51, RZ ;  /* 0x00000033ff33723e */ /* 0x000fc400048070ff */
[----:B-1----:R-:W-:Y:S01]  /*3f50*/  F2FP.SATFINITE.E4M3.F32.PACK_AB_MERGE_C R5, RZ, R52, RZ ;  /* 0x00000034ff05723e */ /* 0x002fe200048070ff */
[----:B------:R0:W-:Y:S01]  /*3f60*/  @!P3 STG.E.U8 desc[UR12][R10.64+0x30], R3 ;  /* 0x000030030a00b986 */ /* 0x0001e2000c10110c */
[----:B------:R-:W-:Y:S02]  /*3f70*/  F2FP.SATFINITE.E4M3.F32.PACK_AB_MERGE_C R53, RZ, R53, RZ ;  /* 0x00000035ff35723e */ /* 0x000fe400048070ff */
[----:B------:R-:W-:Y:S01]  /*3f80*/  F2FP.SATFINITE.E4M3.F32.PACK_AB_MERGE_C R7, RZ, R54, RZ ;  /* 0x00000036ff07723e */ /* 0x000fe200048070ff */
[----:B------:R0:W-:Y:S01]  /*3f90*/  @!P2 STG.E.U8 desc[UR12][R10.64+0x31], R51 ;  /* 0x000031330a00a986 */ /* 0x0001e2000c10110c */
[----:B------:R-:W-:-:S03]  /*3fa0*/  F2FP.SATFINITE.E4M3.F32.PACK_AB_MERGE_C R13, RZ, R0, RZ ;  /* 0x00000000ff0d723e */ /* 0x000fc600048070ff */
[----:B------:R0:W-:Y:S04]  /*3fb0*/  @!P6 STG.E.U8 desc[UR12][R8.64+0x38], R5 ;  /* 0x000038050800e986 */ /* 0x0001e8000c10110c */
[----:B------:R0:W-:Y:S04]  /*3fc0*/  @!P5 STG.E.U8 desc[UR12][R8.64+0x39], R53 ;  /* 0x000039350800d986 */ /* 0x0001e8000c10110c */
[----:B------:R0:W-:Y:S01]  /*3fd0*/  @!P0 STG.E.U8 desc[UR12][R10.64+0x38], R7 ;  /* 0x000038070a008986 */ /* 0x0001e2000c10110c */
[----:B------:R-:W-:Y:S05]  /*3fe0*/  @P1 EXIT ;  /* 0x000000000000194d */ /* 0x000fea0003800000 */
[----:B------:R-:W-:Y:S01]  /*3ff0*/  STG.E.U8 desc[UR12][R10.64+0x39], R13 ;  /* 0x0000390d0a007986 */ /* 0x000fe2000c10110c */
[----:B------:R-:W-:Y:S05]  /*4000*/  EXIT ;  /* 0x000000000000794d */ /* 0x000fea0003800000 */
.L_x_14:
[----:B------:R-:W-:-:S13]  /*4010*/  ISETP.NE.AND P0, PT, R14, RZ, PT ;  /* 0x000000ff0e00720c */ /* 0x000fda0003f05270 */
[----:B------:R-:W-:Y:S05]  /*4020*/  @P0 EXIT ;  /* 0x000000000000094d */ /* 0x000fea0003800000 */
[----:B------:R-:W-:-:S13]  /*4030*/  ELECT P0, URZ, PT ;  /* 0x00000000003f782f */ /* 0x000fda0003800000 */
[----:B------:R-:W-:Y:S05]  /*4040*/  @!P0 BRA `(.L_x_93) ;  /* 0x0000000800108947 */ /* 0x000fea0003800000 */
[----:B------:R-:W-:-:S13]  /*4050*/  ISETP.GE.AND P0, PT, R10, 0x1, PT ;  /* 0x000000010a00780c */ /* 0x000fda0003f06270 */
[----:B------:R-:W-:Y:S05]  /*4060*/  @!P0 BRA `(.L_x_93) ;  /* 0x0000000800088947 */ /* 0x000fea0003800000 */
[----:B------:R-:W2:Y:S01]  /*4070*/  S2R R4, SR_CgaCtaId ;  /* 0x0000000000047919 */ /* 0x000ea20000008800 */
[----:B------:R-:W-:Y:S01]  /*4080*/  LOP3.LUT P0, RZ, R8, 0x1f, RZ, 0xc0, !PT ;  /* 0x0000001f08ff7812 */ /* 0x000fe2000780c0ff */
[----:B------:R-:W-:Y:S01]  /*4090*/  IMAD.SHL.U32 R23, R3, 0x40, RZ ;  /* 0x0000004003177824 */ /* 0x000fe200078e00ff */
[----:B------:R-:W-:Y:S01]  /*40a0*/  ULDC UR4, c[0x0][0x384] ;  /* 0x0000e10000047ab9 */ /* 0x000fe20000000800 */
[C---:B------:R-:W-:Y:S01]  /*40b0*/  ISETP.NE.AND P1, PT, R2.reuse, RZ, PT ;  /* 0x000000ff0200720c */ /* 0x040fe20003f25270 */
[----:B------:R-:W-:Y:S01]  /*40c0*/  ULDC UR5, c[0x0][0x388] ;  /* 0x0000e20000057ab9 */ /* 0x000fe20000000800 */
[----:B------:R-:W-:Y:S01]  /*40d0*/  ISETP.NE.OR P0, PT, R2, RZ, !P0 ;  /* 0x000000ff0200720c */ /* 0x000fe20004705670 */
[----:B------:R-:W-:Y:S01]  /*40e0*/  IMAD.HI.U32 R2, R23, UR4, RZ ;  /* 0x0000000417027c27 */ /* 0x000fe2000f8e00ff */
[----:B------:R-:W-:Y:S02]  /*40f0*/  LOP3.LUT R24, R6, 0x2, RZ, 0xfc, !PT ;  /* 0x0000000206187812 */ /* 0x000fe400078efcff */
[----:B------:R-:W-:Y:S01]  /*4100*/  CS2R R8, SRZ ;  /* 0x0000000000087805 */ /* 0x000fe2000001ff00 */
[----:B------:R-:W-:-:S02]  /*4110*/  VIADD R25, R10, 0x1 ;  /* 0x000000010a197836 */ /* 0x000fc40000000000 */
[----:B------:R-:W-:Y:S02]  /*4120*/  IMAD.MOV.U32 R5, RZ, RZ, 0x1 ;  /* 0x00000001ff057424 */ /* 0x000fe400078e00ff */
[----:B------:R-:W-:Y:S02]  /*4130*/  IMAD.MOV.U32 R7, RZ, RZ, RZ ;  /* 0x000000ffff077224 */ /* 0x000fe400078e00ff */
[----:B------:R-:W-:Y:S02]  /*4140*/  IMAD.MOV.U32 R11, RZ, RZ, RZ ;  /* 0x000000ffff0b7224 */ /* 0x000fe400078e00ff */
[----:B---3-5:R-:W-:Y:S02]  /*4150*/  IMAD.MOV.U32 R12, RZ, RZ, RZ ;  /* 0x000000ffff0c7224 */ /* 0x028fe400078e00ff */
[----:B--2---:R-:W-:-:S05]  /*4160*/  IMAD.SHL.U32 R0, R4, 0x20, RZ ;  /* 0x0000002004007824 */ /* 0x004fca00078e00ff */
[----:B------:R-:W-:-:S05]  /*4170*/  LOP3.LUT R0, R0, 0x20, RZ, 0xc0, !PT ;  /* 0x0000002000007812 */ /* 0x000fca00078ec0ff */
[----:B------:R-:W-:Y:S02]  /*4180*/  IMAD R13, R13, 0x40, R0 ;  /* 0x000000400d0d7824 */ /* 0x000fe400078e0200 */
[----:B------:R-:W-:Y:S01]  /*4190*/  IMAD.SHL.U32 R0, R4, 0x400, RZ ;  /* 0x0000040004007824 */ /* 0x000fe200078e00ff */
[----:B------:R-:W-:-:S07]  /*41a0*/  SHF.R.U32.HI R4, RZ, UR5, R2 ;  /* 0x00000005ff047c19 */ /* 0x000fce0008011602 */
.L_x_97:
[----:B------:R-:W0:Y:S01]  /*41b0*/  S2R R3, SR_CgaCtaId ;  /* 0x0000000000037919 */ /* 0x000e220000008800 */
[----:B------:R-:W-:-:S04]  /*41c0*/  MOV R2, 0x400 ;  /* 0x0000040000027802 */ /* 0x000fc80000000f00 */
[----:B0-----:R-:W-:Y:S02]  /*41d0*/  LEA R22, R3, R2, 0x18 ;  /* 0x0000000203167211 */ /* 0x001fe400078ec0ff */
[----:B------:R-:W-:-:S03]  /*41e0*/  SHF.L.U32 R2, R5, 0x1f, RZ ;  /* 0x0000001f05027819 */ /* 0x000fc600000006ff */
[----:B------:R-:W-:-:S07]  /*41f0*/  IMAD R19, R7, 0x8, R22 ;  /* 0x0000000807137824 */ /* 0x000fce00078e0216 */
.L_x_94:
[----:B0-----:R0:W1:Y:S02]  /*4200*/  SYNCS.PHASECHK.TRANS64.TRYWAIT P2, [R19+URZ+0x381c0], R2 ;  /* 0x0381c002130075a7 */ /* 0x001064000804017f */
[----:B-1----:R-:W-:Y:S05]  /*4210*/  @!P2 NANOSLEEP.SYNCS 0x989680 ;  /* 0x009896800000a95d */ /* 0x002fea0003900000 */
[----:B------:R-:W1:Y:S02]  /*4220*/  @!P2 SYNCS.PHASECHK.TRANS64 P2, [R19+URZ+0x381c0], R2 ;  /* 0x0381c0021300a5a7 */ /* 0x000e64000804007f */
[----:B-1----:R-:W-:Y:S05]  /*4230*/  @!P2 BRA `(.L_x_94) ;  /* 0xfffffffc00f0a947 */ /* 0x002fea000383ffff */
[----:B0-----:R-:W0:Y:S02]  /*4240*/  @!P1 LDC R2, c[0x0][0x580] ;  /* 0x00016000ff029b82 */ /* 0x001e240000000800 */
[----:B0-----:R0:W-:Y:S02]  /*4250*/  @!P1 SYNCS.ARRIVE.TRANS64 RZ, [R19+URZ+0x38000], R2 ;  /* 0x0380000213ff99a7 */ /* 0x0011e4000800003f */
[----:B0-----:R-:W-:-:S04]  /*4260*/  PRMT R2, R24, 0x9910, RZ ;  /* 0x0000991018027816 */ /* 0x001fc800000000ff */
[----:B------:R-:W-:-:S13]  /*4270*/  ISETP.NE.AND P2, PT, R2, 0x2, PT ;  /* 0x000000020200780c */ /* 0x000fda0003f45270 */
[----:B------:R-:W-:Y:S05]  /*4280*/  @P2 BRA `(.L_x_95) ;  /* 0x0000000000042947 */ /* 0x000fea0003800000 */
[----:B------:R-:W-:Y:S01]  /*4290*/  BPT.TRAP 0x1 ;  /* 0x000000040000795c */ /* 0x000fe20000300000 */
.L_x_95:
[----:B------:R-:W-:Y:S05]  /*42a0*/  @P0 BRA `(.L_x_96) ;  /* 0x0000000000040947 */ /* 0x000fea0003800000 */
[----:B------:R-:W-:Y:S01]  /*42b0*/  BPT.TRAP 0x1 ;  /* 0x000000040000795c */ /* 0x000fe20000300000 */
.L_x_96:
[----:B------:R-:W0:Y:S01]  /*42c0*/  LDC R18, c[0x0][0x380] ;  /* 0x0000e000ff127b82 */ /* 0x000e220000000800 */
[----:B------:R-:W-:Y:S01]  /*42d0*/  R2UR UR4, R4 ;  /* 0x00000000040472ca */ /* 0x000fe200000e0000 */
[----:B------:R-:W-:Y:S01]  /*42e0*/  ULDC UR16, c[0x0][0x38c] ;  /* 0x0000e30000107ab9 */ /* 0x000fe20000000800 */
[----:B------:R-:W-:Y:S01]  /*42f0*/  R2UR UR14, R23 ;  /* 0x00000000170e72ca */ /* 0x000fe200000e0000 */
[----:B------:R-:W-:Y:S01]  /*4300*/  UISETP.NE.AND UP0, UPT, UR16, 0x1, UPT ;  /* 0x000000011000788c */ /* 0x000fe2000bf05270 */
[----:B------:R-:W-:Y:S01]  /*4310*/  VIADD R17, R12, 0x1 ;  /* 0x000000010c117836 */ /* 0x000fe20000000000 */
[----:B------:R-:W-:Y:S01]  /*4320*/  ULDC UR24, c[0x0][0x398] ;  /* 0x0000e60000187ab9 */ /* 0x000fe20000000800 */
[----:B------:R-:W-:Y:S01]  /*4330*/  R2UR UR17, R19 ;  /* 0x00000000131172ca */ /* 0x000fe200000e0000 */
[----:B------:R-:W1:Y:S01]  /*4340*/  LDC.64 R14, c[0x0][0x3f8] ;  /* 0x0000fe00ff0e7b82 */ /* 0x000e620000000a00 */
[----:B------:R-:W-:Y:S01]  /*4350*/  VIADD R19, R11, 0x1 ;  /* 0x000000010b137836 */ /* 0x000fe20000000000 */
[----:B------:R-:W-:Y:S01]  /*4360*/  R2UR UR30, R22 ;  /* 0x00000000161e72ca */ /* 0x000fe200000e0000 */
[----:B------:R-:W-:Y:S01]  /*4370*/  ULDC UR13, c[0x0][0x3ec] ;  /* 0x0000fb00000d7ab9 */ /* 0x000fe20000000800 */
[----:B------:R-:W-:Y:S01]  /*4380*/  R2UR UR18, R12 ;  /* 0x000000000c1272ca */ /* 0x000fe200000e0000 */
[----:B------:R-:W-:Y:S01]  /*4390*/  VIADD R25, R25, 0xffffffff ;  /* 0xffffffff19197836 */ /* 0x000fe20000000000 */
[----:B------:R-:W-:Y:S01]  /*43a0*/  ULDC.64 UR28, c[0x0][0x198] ;  /* 0x00006600001c7ab9 */ /* 0x000fe20000000a00 */
[----:B------:R-:W-:Y:S01]  /*43b0*/  @UP0 ULDC.64 UR8, c[0x0][0x390] ;  /* 0x0000e40000080ab9 */ /* 0x000fe20000000a00 */
[----:B------:R-:W2:Y:S01]  /*43c0*/  LDC.64 R20, c[0x0][0x3d0] ;  /* 0x0000f400ff147b82 */ /* 0x000ea20000000a00 */
[----:B------:R-:W-:Y:S01]  /*43d0*/  ULDC.64 UR20, c[0x0][0x3f0] ;  /* 0x0000fc0000147ab9 */ /* 0x000fe20000000a00 */
[----:B------:R-:W-:Y:S01]  /*43e0*/  ISETP.GT.AND P6, PT, R25, 0x1, PT ;  /* 0x000000011900780c */ /* 0x000fe20003fc4270 */
[----:B------:R-:W-:Y:S01]  /*43f0*/  UMOV UR31, 0x30000 ;  /* 0x00030000001f7882 */ /* 0x000fe20000000000 */
[----:B------:R-:W-:Y:S01]  /*4400*/  UIADD3 UR17, UR17, 0x38000, URZ ;  /* 0x0003800011117890 */ /* 0x000fe2000fffe03f */
[----:B------:R-:W-:Y:S01]  /*4410*/  UMOV UR26, 0x0 ;  /* 0x00000000001a7882 */ /* 0x000fe20000000000 */
[----:B------:R-:W-:Y:S01]  /*4420*/  UMOV UR27, 0x10000000 ;  /* 0x10000000001b7882 */ /* 0x000fe20000000000 */
[----:B0-----:R-:W-:Y:S01]  /*4430*/  ISETP.NE.AND P2, PT, R18, 0x1, PT ;  /* 0x000000011200780c */ /* 0x001fe20003f45270 */
[----:B------:R-:W0:Y:S01]  /*4440*/  LDC R16, c[0x0][0x400] ;  /* 0x00010000ff107b82 */ /* 0x000e220000000800 */
[----:B------:R-:W-:-:S11]  /*4450*/  USHF.L.U32 UR18, UR18, 0x5, URZ ;  /* 0x0000000512127899 */ /* 0x000fd6000800063f */
[----:B------:R-:W-:Y:S01]  /*4460*/  @P2 IMAD.U32 R2, RZ, RZ, UR4 ;  /* 0x00000004ff022e24 */ /* 0x000fe2000f8e00ff */
[----:B------:R-:W-:Y:S02]  /*4470*/  ULDC.64 UR4, c[0x0][0x3c8] ;  /* 0x0000f20000047ab9 */ /* 0x000fe40000000a00 */
[----:B-1----:R-:W-:Y:S02]  /*4480*/  IMAD R14, R11, UR5, R14 ;  /* 0x000000050b0e7c24 */ /* 0x002fe4000f8e020e */
[----:B------:R-:W-:Y:S01]  /*4490*/  @P2 R2UR UR14, R2 ;  /* 0x00000000020e22ca */ /* 0x000fe200000e0000 */
[----:B--2---:R-:W-:Y:S01]  /*44a0*/  IMAD R15, R9, R20, R15 ;  /* 0x00000014090f7224 */ /* 0x004fe200078e020f */
[----:B------:R-:W1:Y:S01]  /*44b0*/  LDC.64 R2, c[0x0][0x3e0] ;  /* 0x0000f800ff027b82 */ /* 0x000e620000000a00 */
[----:B------:R-:W-:Y:S02]  /*44c0*/  ISETP.NE.AND P2, PT, R17, UR15, PT ;  /* 0x0000000f11007c0c */ /* 0x000fe4000bf45270 */
[----:B------:R-:W-:-:S02]  /*44d0*/  IMAD.U32 R15, R15, 0x20, R14 ;  /* 0x000000200f0f7824 */ /* 0x000fc400078e000e */
[----:B0-----:R-:W-:-:S04]  /*44e0*/  IMAD R16, R8, R21, R16 ;  /* 0x0000001508107224 */ /* 0x001fc800078e0210 */
[----:B------:R-:W-:Y:S02]  /*44f0*/  IMAD.U32 R16, R16, 0x400, R15 ;  /* 0x0000040010107824 */ /* 0x000fe400078e000f */
[----:B------:R-:W-:Y:S01]  /*4500*/  UIMAD.WIDE.U32 UR6, UR14, UR8, URZ ;  /* 0x000000080e0672a5 */ /* 0x000fe2000f8e003f */
[----:B------:R-:W-:Y:S01]  /*4510*/  IMAD.SHL.U32 R15, R7, 0x800, RZ ;  /* 0x00000800070f7824 */ /* 0x000fe200078e00ff */
[----:B------:R-:W-:Y:S01]  /*4520*/  UIADD3 UR6, -UR14, URZ, URZ ;  /* 0x0000003f0e067290 */ /* 0x000fe2000fffe13f */
[----:B------:R-:W-:Y:S01]  /*4530*/  @P2 IMAD.MOV R19, RZ, RZ, R11 ;  /* 0x000000ffff132224 */ /* 0x000fe200078e020b */
[----:B------:R-:W-:Y:S01]  /*4540*/  UMOV UR5, UR14 ;  /* 0x0000000e00057c82 */ /* 0x000fe20008000000 */
[----:B------:R-:W-:Y:S01]  /*4550*/  @UP0 USHF.R.U32.HI UR5, URZ, UR9, UR7 ;  /* 0x000000093f050299 */ /* 0x000fe20008011607 */
[----:B------:R-:W-:Y:S01]  /*4560*/  IMAD.IADD R22, R22, 0x1, R15 ;  /* 0x0000000116167824 */ /* 0x000fe200078e020f */
[----:B------:R-:W-:Y:S01]  /*4570*/  UISETP.NE.AND UP0, UPT, UR24, 0x1, UPT ;  /* 0x000000011800788c */ /* 0x000fe2000bf05270 */
[----:B------:R-:W-:Y:S01]  /*4580*/  IMAD R18, R18, UR6, R23 ;  /* 0x0000000612127c24 */ /* 0x000fe2000f8e0217 */
[----:B------:R-:W-:Y:S01]  /*4590*/  LOP3.LUT R15, R15, 0x400, R0, 0xf8, !PT ;  /* 0x000004000f0f7812 */ /* 0x000fe200078ef800 */
[----:B------:R-:W-:Y:S01]  /*45a0*/  ULDC.64 UR8, c[0x0][0x3c0] ;  /* 0x0000f00000087ab9 */ /* 0x000fe20000000a00 */
[----:B------:R-:W-:Y:S01]  /*45b0*/  R2UR UR25, R16 ;  /* 0x00000000101972ca */ /* 0x000fe200000e0000 */
[----:B------:R-:W-:Y:S01]  /*45c0*/  UMOV UR22, UR5 ;  /* 0x0000000500167c82 */ /* 0x000fe20008000000 */
[----:B------:R-:W-:Y:S01]  /*45d0*/  R2UR UR19, R18 ;  /* 0x00000000121372ca */ /* 0x000fe200000e0000 */
[----:B------:R-:W-:Y:S01]  /*45e0*/  UIADD3 UR7, -UR5, URZ, URZ ;  /* 0x0000003f05077290 */ /* 0x000fe2000fffe13f */
[----:B-1----:R-:W-:Y:S01]  /*45f0*/  ISETP.NE.AND P3, PT, R19, R2, PT ;  /* 0x000000021300720c */ /* 0x002fe20003f65270 */
[----:B------:R-:W-:Y:S01]  /*4600*/  VIADD R2, R9, 0x1 ;  /* 0x0000000109027836 */ /* 0x000fe20000000000 */
[----:B------:R-:W-:Y:S01]  /*4610*/  R2UR UR23, R15 ;  /* 0x000000000f1772ca */ /* 0x000fe200000e0000 */
[----:B------:R-:W-:Y:S01]  /*4620*/  @UP0 ULDC UR10, c[0x0][0x39c] ;  /* 0x0000e700000a0ab9 */ /* 0x000fe20000000800 */
[----:B------:R-:W-:Y:S01]  /*4630*/  @UP0 ULDC UR12, c[0x0][0x3a0] ;  /* 0x0000e800000c0ab9 */ /* 0x000fe20000000800 */
[----:B------:R-:W-:Y:S01]  /*4640*/  UIMAD.WIDE.U32 UR10, UR5, UR10, URZ ;  /* 0x0000000a050a72a5 */ /* 0x000fe2000f8e003f */
[----:B------:R-:W-:Y:S01]  /*4650*/  VIADD R7, R7, 0x1 ;  /* 0x0000000107077836 */ /* 0x000fe20000000000 */
[----:B------:R-:W-:Y:S01]  /*4660*/  UIMAD UR7, UR16, UR7, UR14 ;  /* 0x00000007100772a4 */ /* 0x000fe2000f8e020e */
[----:B------:R-:W-:Y:S01]  /*4670*/  R2UR UR16, R22 ;  /* 0x00000000161072ca */ /* 0x000fe200000e0000 */
[----:B------:R-:W-:Y:S01]  /*4680*/  @UP0 USHF.R.U32.HI UR22, URZ, UR12, UR11 ;  /* 0x0000000c3f160299 */ /* 0x000fe2000801160b */
[----:B------:R-:W-:Y:S01]  /*4690*/  R2UR UR12, R11 ;  /* 0x000000000b0c72ca */ /* 0x000fe200000e0000 */
[----:B------:R-:W-:Y:S01]  /*46a0*/  UIMAD UR19, UR19, UR8, UR13 ;  /* 0x00000008131372a4 */ /* 0x000fe2000f8e020d */
[----:B------:R-:W-:Y:S01]  /*46b0*/  R2UR UR13, R9 ;  /* 0x00000000090d72ca */ /* 0x000fe200000e0000 */
[----:B------:R-:W-:Y:S01]  /*46c0*/  @P3 IMAD.MOV R2, RZ, RZ, R9 ;  /* 0x000000ffff023224 */ /* 0x000fe200078e0209 */
[----:B------:R-:W-:Y:S01]  /*46d0*/  UIADD3 UR8, -UR22, URZ, URZ ;  /* 0x0000003f16087290 */ /* 0x000fe2000fffe13f */
[----:B------:R-:W-:Y:S01]  /*46e0*/  R2UR UR11, R13 ;  /* 0x000000000d0b72ca */ /* 0x000fe200000e0000 */
[----:B------:R-:W-:Y:S01]  /*46f0*/  UIADD3 UR6, UP1, UR28, 0xf0, URZ ;  /* 0x000000f01c067890 */ /* 0x000fe2000ff3e03f */
[----:B------:R-:W-:Y:S01]  /*4700*/  R2UR UR14, R8 ;  /* 0x00000000080e72ca */ /* 0x000fe200000e0000 */
[----:B------:R-:W-:Y:S01]  /*4710*/  UIMAD UR5, UR24, UR8, UR5 ;  /* 0x00000008180572a4 */ /* 0x000fe2000f8e0205 */
[----:B------:R-:W-:Y:S01]  /*4720*/  ISETP.NE.AND P4, PT, R2, R3, PT ;  /* 0x000000030200720c */ /* 0x000fe20003f85270 */
[----:B------:R-:W-:Y:S01]  /*4730*/  UIADD3 UR28, UP2, UR28, 0x270, URZ ;  /* 0x000002701c1c7890 */ /* 0x000fe2000ff5e03f */
[C---:B------:R-:W-:Y:S01]  /*4740*/  ISETP.NE.AND P5, PT, R7.reuse, 0x38, PT ;  /* 0x000000380700780c */ /* 0x040fe20003fa5270 */
[----:B------:R-:W-:Y:S01]  /*4750*/  UIMAD UR20, UR7, UR9, UR20 ;  /* 0x00000009071472a4 */ /* 0x000fe2000f8e0214 */
[----:B------:R-:W-:Y:S01]  /*4760*/  VIADD R3, R8, 0x1 ;  /* 0x0000000108037836 */ /* 0x000fe20000000000 */
[----:B------:R-:W-:Y:S01]  /*4770*/  UIMAD UR21, UR5, UR4, UR21 ;  /* 0x00000004051572a4 */ /* 0x000fe2000f8e0215 */
[----:B------:R-:W-:Y:S01]  /*4780*/  SEL R12, RZ, 0x1, P5 ;  /* 0x00000001ff0c7807 */ /* 0x000fe20002800000 */
[----:B------:R-:W-:Y:S01]  /*4790*/  UIADD3.X UR7, URZ, UR29, URZ, UP1, !UPT ;  /* 0x0000001d3f077290 */ /* 0x000fe20008ffe43f */
[----:B------:R-:W-:Y:S01]  /*47a0*/  SEL R7, R7, RZ, P5 ;  /* 0x000000ff07077207 */ /* 0x000fe20002800000 */
[----:B------:R-:W-:Y:S01]  /*47b0*/  UPRMT UR4, UR25, 0x5410, URZ ;  /* 0x0000541019047896 */ /* 0x000fe2000800003f */
[----:B------:R-:W-:Y:S01]  /*47c0*/  LOP3.LUT R5, R5, R12, RZ, 0x3c, !PT ;  /* 0x0000000c05057212 */ /* 0x000fe200078e3cff */
[----:B------:R-:W-:Y:S01]  /*47d0*/  UIADD3 UR8, UR30, 0x1c000, UR23 ;  /* 0x0001c0001e087890 */ /* 0x000fe2000fffe017 */
[----:B------:R-:W-:Y:S01]  /*47e0*/  SEL R12, R17, RZ, P2 ;  /* 0x000000ff110c7207 */ /* 0x000fe20001000000 */
[----:B------:R-:W-:Y:S01]  /*47f0*/  UIADD3.X UR29, URZ, UR29, URZ, UP2, !UPT ;  /* 0x0000001d3f1d7290 */ /* 0x000fe200097fe43f */
[----:B------:R-:W-:Y:S01]  /*4800*/  @P4 IMAD.MOV R3, RZ, RZ, R8 ;  /* 0x000000ffff034224 */ /* 0x000fe200078e0208 */
[----:B------:R-:W-:Y:S01]  /*4810*/  UMOV UR9, UR17 ;  /* 0x0000001100097c82 */ /* 0x000fe20008000000 */
[----:B------:R-:W-:Y:S01]  /*4820*/  UMOV UR10, UR18 ;  /* 0x00000012000a7c82 */ /* 0x000fe20008000000 */
[----:B------:R-:W-:Y:S01]  /*4830*/  SEL R11, R19, RZ, P3 ;  /* 0x000000ff130b7207 */ /* 0x000fe20001800000 */
[----:B------:R0:W-:Y:S01]  /*4840*/  UTMALDG.5D.IM2COL [UR16], [UR6], UR4 ;  /* 0x00000010060073b4 */ /* 0x0001e20008060004 */
[----:B------:R-:W-:Y:S01]  /*4850*/  SEL R9, R2, RZ, P4 ;  /* 0x000000ff02097207 */ /* 0x000fe20002000000 */
[----:B------:R-:W-:-:S02]  /*4860*/  IMAD.MOV.U32 R8, RZ, RZ, R3 ;  /* 0x000000ffff087224 */ /* 0x000fc400078e0003 */
[----:B------:R0:W-:Y:S02]  /*4870*/  UTMALDG.5D.MULTICAST [UR8], [UR28], UR31, desc[UR26] ;  /* 0x00001a081c0073b4 */ /* 0x0001e4000802181f */
[----:B0-----:R-:W-:Y:S05]  /*4880*/  @P6 BRA `(.L_x_97) ;  /* 0xfffffff800486947 */ /* 0x001fea000383ffff */
.L_x_93:
[----:B------:R-:W-:Y:S01]  /*4890*/  ISETP.GE.U32.AND P2, PT, R10, 0x38, PT ;  /* 0x000000380a00780c */ /* 0x000fe20003f46070 */
[----:B------:R-:W-:Y:S05]  /*48a0*/  WARPSYNC.ALL ;  /* 0x0000000000007948 */ /* 0x000fea0003800000 */
[----:B------:R-:W-:-:S07]  /*48b0*/  ELECT P1, URZ, PT ;  /* 0x00000000003f782f */ /* 0x000fce0003820000 */
[----:B------:R-:W-:-:S05]  /*48c0*/  @P2 SHF.R.U32.HI R2, RZ, 0x3, R10 ;  /* 0x00000003ff022819 */ /* 0x000fca000001160a */
[----:B------:R-:W-:-:S05]  /*48d0*/  @P2 IMAD.WIDE.U32 R2, R2, 0x24924925, RZ ;  /* 0x2492492502022825 */ /* 0x000fca00078e00ff */
[----:B------:R-:W-:-:S04]  /*48e0*/  @P2 LOP3.LUT R2, R3, 0x1, RZ, 0xc0, !PT ;  /* 0x0000000103022812 */ /* 0x000fc800078ec0ff */
[----:B------:R-:W-:Y:S01]  /*48f0*/  @P2 ISETP.NE.U32.AND P0, PT, R2, 0x1, PT ;  /* 0x000000010200280c */ /* 0x000fe20003f05070 */
[----:B------:R-:W-:-:S12]  /*4900*/  @!P1 EXIT ;  /* 0x000000000000994d */ /* 0x000fd80003800000 */
[----:B------:R-:W-:Y:S01]  /*4910*/  LOP3.LUT R6, R6, 0x2, RZ, 0xfc, !PT ;  /* 0x0000000206067812 */ /* 0x000fe200078efcff */
[----:B------:R-:W-:Y:S01]  /*4920*/  IMAD.MOV.U32 R4, RZ, RZ, 0x1 ;  /* 0x00000001ff047424 */ /* 0x000fe200078e00ff */
[----:B------:R-:W-:Y:S02]  /*4930*/  @P2 ISETP.NE.U32.AND.EX P0, PT, RZ, RZ, PT, P0 ;  /* 0x000000ffff00220c */ /* 0x000fe40003f05100 */
[----:B------:R-:W-:Y:S02]  /*4940*/  ISETP.NE.AND P1, PT, R6, 0x3, PT ;  /* 0x000000030600780c */ /* 0x000fe40003f25270 */
[----:B------:R-:W-:-:S11]  /*4950*/  @P2 SEL R4, RZ, 0x1, !P0 ;  /* 0x00000001ff042807 */ /* 0x000fd60004000000 */
[----:B------:R-:W-:Y:S05]  /*4960*/  @!P1 BRA `(.L_x_98) ;  /* 0x0000000000049947 */ /* 0x000fea0003800000 */
[----:B------:R-:W-:Y:S01]  /*4970*/  BPT.TRAP 0x1 ;  /* 0x000000040000795c */ /* 0x000fe20000300000 */
.L_x_98:
[----:B------:R-:W0:Y:S01]  /*4980*/  S2R R5, SR_CgaCtaId ;  /* 0x0000000000057919 */ /* 0x000e220000008800 */
[----:B------:R-:W-:Y:S02]  /*4990*/  SHF.R.U32.HI R2, RZ, 0x3, R10 ;  /* 0x00000003ff027819 */ /* 0x000fe4000001160a */
[----:B--2--5:R-:W-:-:S03]  /*49a0*/  MOV R0, 0x400 ;  /* 0x0000040000007802 */ /* 0x024fc60000000f00 */
[----:B------:R-:W-:-:S04]  /*49b0*/  IMAD.WIDE.U32 R2, R2, 0x24924925, RZ ;  /* 0x2492492502027825 */ /* 0x000fc800078e00ff */
[----:B------:R-:W-:Y:S01]  /*49c0*/  IMAD R3, R3, -0x38, R10 ;  /* 0xffffffc803037824 */ /* 0x000fe200078e020a */
[----:B0-----:R-:W-:Y:S02]  /*49d0*/  LEA R0, R5, R0, 0x18 ;  /* 0x0000000005007211 */ /* 0x001fe400078ec0ff */
[----:B------:R-:W-:-:S03]  /*49e0*/  SHF.L.U32 R5, R4, 0x1f, RZ ;  /* 0x0000001f04057819 */ /* 0x000fc600000006ff */
[----:B------:R-:W-:-:S04]  /*49f0*/  VIADD R0, R0, 0x381c0 ;  /* 0x000381c000007836 */ /* 0x000fc80000000000 */
[----:B------:R-:W-:-:S07]  /*4a00*/  IMAD R2, R3, 0x8, R0 ;  /* 0x0000000803027824 */ /* 0x000fce00078e0200 */
.L_x_99:
[----:B0-----:R0:W1:Y:S02]  /*4a10*/  SYNCS.PHASECHK.TRANS64.TRYWAIT P0, [R2+URZ], R5 ;  /* 0x00000005020075a7 */ /* 0x001064000800017f */
[----:B-1----:R-:W-:Y:S05]  /*4a20*/  @!P0 NANOSLEEP.SYNCS 0x989680 ;  /* 0x009896800000895d */ /* 0x002fea0003900000 */
[----:B------:R-:W1:Y:S02]  /*4a30*/  @!P0 SYNCS.PHASECHK.TRANS64 P0, [R2+URZ], R5 ;  /* 0x00000005020085a7 */ /* 0x000e64000800007f */
[----:B-1----:R-:W-:Y:S05]  /*4a40*/  @!P0 BRA `(.L_x_99) ;  /* 0xfffffffc00f08947 */ /* 0x002fea000383ffff */
[----:B------:R-:W-:-:S05]  /*4a50*/  VIADD R3, R3, 0x1 ;  /* 0x0000000103037836 */ /* 0x000fca0000000000 */
[----:B------:R-:W-:-:S04]  /*4a60*/  ISETP.NE.AND P0, PT, R3, 0x38, PT ;  /* 0x000000380300780c */ /* 0x000fc80003f05270 */
[----:B0-----:R-:W-:Y:S02]  /*4a70*/  SEL R5, RZ, 0x1, P0 ;  /* 0x00000001ff057807 */ /* 0x001fe40000000000 */
[----:B------:R-:W-:Y:S02]  /*4a80*/  SEL R3, R3, RZ, P0 ;  /* 0x000000ff03037207 */ /* 0x000fe40000000000 */
[----:B------:R-:W-:-:S03]  /*4a90*/  LOP3.LUT R7, R4, R5, RZ, 0x3c, !PT ;  /* 0x0000000504077212 */ /* 0x000fc600078e3cff */
[----:B------:R-:W-:Y:S01]  /*4aa0*/  IMAD R2, R3, 0x8, R0 ;  /* 0x0000000803027824 */ /* 0x000fe200078e0200 */
[----:B------:R-:W-:-:S07]  /*4ab0*/  SHF.L.U32 R5, R7, 0x1f, RZ ;  /* 0x0000001f07057819 */ /* 0x000fce00000006ff */
.L_x_100:
        /* <DEDUP_REMOVED lines=11> */
.L_x_101:
        /* <DEDUP_REMOVED lines=11> */
.L_x_102:
        /* <DEDUP_REMOVED lines=11> */
.L_x_103:
        /* <DEDUP_REMOVED lines=11> */
.L_x_104:
        /* <DEDUP_REMOVED lines=11> */
.L_x_105:
        /* <DEDUP_REMOVED lines=11> */
.L_x_106:
        /* <DEDUP_REMOVED lines=11> */
.L_x_107:
        /* <DEDUP_REMOVED lines=11> */
.L_x_108:
        /* <DEDUP_REMOVED lines=11> */
.L_x_109:
        /* <DEDUP_REMOVED lines=11> */
.L_x_110:
        /* <DEDUP_REMOVED lines=11> */
.L_x_111:
        /* <DEDUP_REMOVED lines=11> */
.L_x_112:
        /* <DEDUP_REMOVED lines=11> */
.L_x_113:
        /* <DEDUP_REMOVED lines=11> */
.L_x_114:
        /* <DEDUP_REMOVED lines=11> */
.L_x_115:
        /* <DEDUP_REMOVED lines=11> */
.L_x_116:
        /* <DEDUP_REMOVED lines=11> */
.L_x_117:
        /* <DEDUP_REMOVED lines=11> */
.L_x_118:
        /* <DEDUP_REMOVED lines=11> */
.L_x_119:
        /* <DEDUP_REMOVED lines=11> */
.L_x_120:
        /* <DEDUP_REMOVED lines=11> */
.L_x_121:
        /* <DEDUP_REMOVED lines=11> */
.L_x_122:
        /* <DEDUP_REMOVED lines=11> */
.L_x_123:
        /* <DEDUP_REMOVED lines=11> */
.L_x_124:
        /* <DEDUP_REMOVED lines=11> */
.L_x_125:
        /* <DEDUP_REMOVED lines=11> */
.L_x_126:
        /* <DEDUP_REMOVED lines=11> */
.L_x_127:
        /* <DEDUP_REMOVED lines=11> */
.L_x_128:
        /* <DEDUP_REMOVED lines=11> */
.L_x_129:
        /* <DEDUP_REMOVED lines=11> */
.L_x_130:
        /* <DEDUP_REMOVED lines=11> */
.L_x_131:
        /* <DEDUP_REMOVED lines=11> */
.L_x_132:
        /* <DEDUP_REMOVED lines=11> */
.L_x_133:
        /* <DEDUP_REMOVED lines=11> */
.L_x_134:
        /* <DEDUP_REMOVED lines=11> */
.L_x_135:
        /* <DEDUP_REMOVED lines=11> */
.L_x_136:
        /* <DEDUP_REMOVED lines=11> */
.L_x_137:
        /* <DEDUP_REMOVED lines=11> */
.L_x_138:
        /* <DEDUP_REMOVED lines=11> */
.L_x_139:
        /* <DEDUP_REMOVED lines=11> */
.L_x_140:
        /* <DEDUP_REMOVED lines=11> */
.L_x_141:
        /* <DEDUP_REMOVED lines=11> */
.L_x_142:
        /* <DEDUP_REMOVED lines=11> */
.L_x_143:
        /* <DEDUP_REMOVED lines=11> */
.L_x_144:
        /* <DEDUP_REMOVED lines=11> */
.L_x_145:
        /* <DEDUP_REMOVED lines=11> */
.L_x_146:
        /* <DEDUP_REMOVED lines=11> */
.L_x_147:
        /* <DEDUP_REMOVED lines=11> */
.L_x_148:
        /* <DEDUP_REMOVED lines=11> */
.L_x_149:
        /* <DEDUP_REMOVED lines=11> */
.L_x_150:
        /* <DEDUP_REMOVED lines=11> */
.L_x_151:
        /* <DEDUP_REMOVED lines=11> */
.L_x_152:
        /* <DEDUP_REMOVED lines=11> */
.L_x_153:
        /* <DEDUP_REMOVED lines=11> */
.L_x_154:
[----:B0-----:R0:W1:Y:S02]  /*6fe0*/  SYNCS.PHASECHK.TRANS64.TRYWAIT P0, [R3+URZ], R0 ;  /* 0x00000000030075a7 */ /* 0x001064000800017f */
[----:B-1----:R-:W-:Y:S05]  /*6ff0*/  @!P0 NANOSLEEP.SYNCS 0x989680 ;  /* 0x009896800000895d */ /* 0x002fea0003900000 */
[----:B------:R-:W1:Y:S02]  /*7000*/  @!P0 SYNCS.PHASECHK.TRANS64 P0, [R3+URZ], R0 ;  /* 0x00000000030085a7 */ /* 0x000e64000800007f */
[----:B-1----:R-:W-:Y:S05]  /*7010*/  @P0 EXIT ;  /* 0x000000000000094d */ /* 0x002fea0003800000 */
[----:B------:R-:W-:Y:S05]  /*7020*/  BRA `(.L_x_154) ;  /* 0xfffffffc00ec7947 */ /* 0x000fea000383ffff */
.L_x_155:
[----:B------:R-:W-:-:S00]  /*7030*/  BRA `(.L_x_155) ;  /* 0xfffffffc00fc7947 */ /* 0x000fc0000383ffff */
[----:B------:R-:W-:-:S00]  /*7040*/  NOP ;  /* 0x0000000000007918 */ /* 0x000fc00000000000 */
        /* <DEDUP_REMOVED lines=11> */
.L_x_156:


//--------------------- .nv.shared._ZN7cutlass13device_kernelINS_4conv6kernel13ConvUniversalINS1_16ConvProblemShapeILNS1_8OperatorE0ELi3EEENS1_10collective14CollectiveConvINS1_46MainloopSm90TmaGmmaWarpSpecializedImplicitGemmILS5_0ELi56ELi3EN4cute5tupleIJNSA_1CILi2EEENSC_ILi1EEESE_EEENS1_36KernelImplicitTmaWarpSpecializedSm90ELi1EEENSB_IJNSC_ILi64EEESI_NSB_IJNSC_ILi32EEEEEEEEENS_12float_e4m3_tESM_NSA_8TiledMMAINSA_8MMA_AtomIJNSA_4SM904GMMA30MMA_64x64x32_F32E4M3E4M3_SS_TNILNSQ_7ScaleInE1ELSS_1EEEEEENSA_6LayoutINSB_IJSE_SE_SE_EEENSB_IJNSC_ILi0EEESX_SX_EEEEENSB_IJNSA_10UnderscoreES10_S10_EEEEENS7_6detail26Sm90ImplicitGemmTileTraitsINSA_20SM90_TMA_LOAD_IM2COLENSA_14ComposedLayoutINSA_7SwizzleILi1ELi4ELi3EEENSA_18smem_ptr_flag_bitsILi8EEENSV_INSB_IJNSB_IJNSC_ILi8EEES1B_EEENSB_IJSJ_SE_EEENSB_IJSE_NSC_ILi56EEEEEEEEENSB_IJNSB_IJSJ_NSC_ILi256EEEEEENSB_IJSE_SX_EEENSB_IJSX_NSC_ILi2048EEEEEEEEEEEEEvEENS14_INSA_23SM90_TMA_LOAD_MULTICASTES1O_vEEEENS_8epilogue10collective6detail29Sm90TmaWarpSpecializedAdapterINS1U_15DefaultEpilogueISM_NSB_IJNSB_IJllllEEESE_SX_EEES1Z_NS1T_6thread17LinearCombinationISM_Li1EffLNS20_9ScaleType4KindE0ELNS_15FloatRoundStyleE2ESM_EENS_4gemm15EpilogueDefaultEEEEEvvEEEEvNT_6ParamsE --------------------------
	.section	.nv.shared._ZN7cutlass13device_kernelINS_4conv6kernel13ConvUniversalINS1_16ConvProblemShapeILNS1_8OperatorE0ELi3EEENS1_10collective14CollectiveConvINS1_46MainloopSm90TmaGmmaWarpSpecializedImplicitGemmILS5_0ELi56ELi3EN4cute5tupleIJNSA_1CILi2EEENSC_ILi1EEESE_EEENS1_36KernelImplicitTmaWarpSpecializedSm90ELi1EEENSB_IJNSC_ILi64EEESI_NSB_IJNSC_ILi32EEEEEEEEENS_12float_e4m3_tESM_NSA_8TiledMMAINSA_8MMA_AtomIJNSA_4SM904GMMA30MMA_64x64x32_F32E4M3E4M3_SS_TNILNSQ_7ScaleInE1ELSS_1EEEEEENSA_6LayoutINSB_IJSE_SE_SE_EEENSB_IJNSC_ILi0EEESX_SX_EEEEENSB_IJNSA_10UnderscoreES10_S10_EEEEENS7_6detail26Sm90ImplicitGemmTileTraitsINSA_20SM90_TMA_LOAD_IM2COLENSA_14ComposedLayoutINSA_7SwizzleILi1ELi4ELi3EEENSA_18smem_ptr_flag_bitsILi8EEENSV_INSB_IJNSB_IJNSC_ILi8EEES1B_EEENSB_IJSJ_SE_EEENSB_IJSE_NSC_ILi56EEEEEEEEENSB_IJNSB_IJSJ_NSC_ILi256EEEEEENSB_IJSE_SX_EEENSB_IJSX_NSC_ILi2048EEEEEEEEEEEEEvEENS14_INSA_23SM90_TMA_LOAD_MULTICASTES1O_vEEEENS_8epilogue10collective6detail29Sm90TmaWarpSpecializedAdapterINS1U_15DefaultEpilogueISM_NSB_IJNSB_IJllllEEESE_SX_EEES1Z_NS1T_6thread17LinearCombinationISM_Li1EffLNS20_9ScaleType4KindE0ELNS_15FloatRoundStyleE2ESM_EENS_4gemm15EpilogueDefaultEEEEEvvEEEEvNT_6ParamsE,"aw",@nobits
	.sectionflags	@""
	.align	16
	.zero		1024


//--------------------- .nv.shared.reserved.0     --------------------------
	.section	.nv.shared.reserved.0,"aw",@nobits
	.weak		__nv_reservedSMEM_offset_0_alias
	.size		__nv_reservedSMEM_offset_0_alias, 0, 0
	.other		__nv_reservedSMEM_offset_0_alias,@"STO_CUDA_RESERVED_SHARED STV_DEFAULT"
__nv_reservedSMEM_offset_0_alias:
	.zero		0


//--------------------- .nv.global                --------------------------
	.section	.nv.global,"aw",@nobits
.nv.global:
	.type		_ZN39_INTERNAL_73c9ed3a_4_k_cu_0fdbf987_28024cute1_E,@object
	.size		_ZN39_INTERNAL_73c9ed3a_4_k_cu_0fdbf987_28024cute1_E,(_ZN39_INTERNAL_73c9ed3a_4_k_cu_0fdbf987_28024cuda3std3__45__cpo6cbeginE - _ZN39_INTERNAL_73c9ed3a_4_k_cu_0fdbf987_28024cute1_E)
_ZN39_INTERNAL_73c9ed3a_4_k_cu_0fdbf987_28024cute1_E:
	.zero		1
	.type		_ZN39_INTERNAL_73c9ed3a_4_k_cu_0fdbf987_28024cuda3std3__45__cpo6cbeginE,@object
	.size		_ZN39_INTERNAL_73c9ed3a_4_k_cu_0fdbf987_28024cuda3std3__45__cpo6cbeginE,(_ZN39_INTERNAL_73c9ed3a_4_k_cu_0fdbf987_28024cuda3std3__48in_placeE - _ZN39_INTERNAL_73c9ed3a_4_k_cu_0fdbf987_28024cuda3std3__45__cpo6cbeginE)
_ZN39_INTERNAL_73c9ed3a_4_k_cu_0fdbf987_28024cuda3std3__45__cpo6cbeginE:
	.zero		1
	.type		_ZN39_INTERNAL_73c9ed3a_4_k_cu_0fdbf987_28024cuda3std3__48in_placeE,@object
	.size		_ZN39_INTERNAL_73c9ed3a_4_k_cu_0fdbf987_28024cuda3std3__48in_placeE,(_ZN39_INTERNAL_73c9ed3a_4_k_cu_0fdbf987_28024cuda3std6ranges3__45__cpo9iter_moveE - _ZN39_INTERNAL_73c9ed3a_4_k_cu_0fdbf987_28024cuda3std3__48in_placeE)
_ZN39_INTERNAL_73c9ed3a_4_k_cu_0fdbf987_28024cuda3std3__48in_placeE:
	.zero		1
	.type		_ZN39_INTERNAL_73c9ed3a_4_k_cu_0fdbf987_28024cuda3std6ranges3__45__cpo9iter_moveE,@object
	.size		_ZN39_INTERNAL_73c9ed3a_4_k_cu_0fdbf987_28024cuda3std6ranges3__45__cpo9iter_moveE,(_ZN39_INTERNAL_73c9ed3a_4_k_cu_0fdbf987_28024cuda3std3__45__cpo5beginE - _ZN39_INTERNAL_73c9ed3a_4_k_cu_0fdbf987_28024cuda3std6ranges3__45__cpo9iter_moveE)
_ZN39_INTERNAL_73c9ed3a_4_k_cu_0fdbf987_28024cuda3std6ranges3__45__cpo9iter_moveE:
	.zero		1
	.type		_ZN39_INTERNAL_73c9ed3a_4_k_cu_0fdbf987_28024cuda3std3__45__cpo5beginE,@object
	.size		_ZN39_INTERNAL_73c9ed3a_4_k_cu_0fdbf987_28024cuda3std3__45__cpo5beginE,(_ZN39_INTERNAL_73c9ed3a_4_k_cu_0fdbf987_28024cuda3std3__441_GLOBAL__N__73c9ed3a_4_k_cu_0fdbf987_28026ignoreE - _ZN39_INTERNAL_73c9ed3a_4_k_cu_0fdbf987_28024cuda3std3__45__cpo5beginE)
_ZN39_INTERNAL_73c9ed3a_4_k_cu_0fdbf987_28024cuda3std3__45__cpo5beginE:
	.zero		1
	.type		_ZN39_INTERNAL_73c9ed3a_4_k_cu_0fdbf987_28024cuda3std3__441_GLOBAL__N__73c9ed3a_4_k_cu_0fdbf987_28026ignoreE,@object
	.size		_ZN39_INTERNAL_73c9ed3a_4_k_cu_0fdbf987_28024cuda3std3__441_GLOBAL__N__73c9ed3a_4_k_cu_0fdbf987_28026ignoreE,(_ZN39_INTERNAL_73c9ed3a_4_k_cu_0fdbf987_28024cute7productE - _ZN39_INTERNAL_73c9ed3a_4_k_cu_0fdbf987_28024cuda3std3__441_GLOBAL__N__73c9ed3a_4_k_cu_0fdbf987_28026ignoreE)
_ZN39_INTERNAL_73c9ed3a_4_k_cu_0fdbf987_28024cuda3std3__441_GLOBAL__N__73c9ed3a_4_k_cu_0fdbf987_28026ignoreE:
	.zero		1
	.type		_ZN39_INTERNAL_73c9ed3a_4_k_cu_0fdbf987_28024cute7productE,@object
	.size		_ZN39_INTERNAL_73c9ed3a_4_k_cu_0fdbf987_28024cute7productE,(_ZN39_INTERNAL_73c9ed3a_4_k_cu_0fdbf987_28024cuda3std3__45__cpo3endE - _ZN39_INTERNAL_73c9ed3a_4_k_cu_0fdbf987_28024cute7productE)
_ZN39_INTERNAL_73c9ed3a_4_k_cu_0fdbf987_28024cute7productE:
	.zero		1
	.type		_ZN39_INTERNAL_73c9ed3a_4_k_cu_0fdbf987_28024cuda3std3__45__cpo3endE,@object
	.size		_ZN39_INTERNAL_73c9ed3a_4_k_cu_0fdbf987_28024cuda3std3__45__cpo3endE,(_ZN39_INTERNAL_73c9ed3a_4_k_cu_0fdbf987_28024cuda3std3__419piecewise_constructE - _ZN39_INTERNAL_73c9ed3a_4_k_cu_0fdbf987_28024cuda3std3__45__cpo3endE)
_ZN39_INTERNAL_73c9ed3a_4_k_cu_0fdbf987_28024cuda3std3__45__cpo3endE:
	.zero		1
	.type		_ZN39_INTERNAL_73c9ed3a_4_k_cu_0fdbf987_28024cuda3std3__419piecewise_constructE,@object
	.size		_ZN39_INTERNAL_73c9ed3a_4_k_cu_0fdbf987_28024cuda3std3__419piecewise_constructE,(_ZN39_INTERNAL_73c9ed3a_4_k_cu_0fdbf987_28024cuda3std3__45__cpo4cendE - _ZN39_INTERNAL_73c9ed3a_4_k_cu_0fdbf987_28024cuda3std3__419piecewise_constructE)
_ZN39_INTERNAL_73c9ed3a_4_k_cu_0fdbf987_28024cuda3std3__419piecewise_constructE:
	.zero		1
	.type		_ZN39_INTERNAL_73c9ed3a_4_k_cu_0fdbf987_28024cuda3std3__45__cpo4cendE,@object
	.size		_ZN39_INTERNAL_73c9ed3a_4_k_cu_0fdbf987_28024cuda3std3__45__cpo4cendE,(_ZN39_INTERNAL_73c9ed3a_4_k_cu_0fdbf987_28024cuda3std6ranges3__45__cpo4swapE - _ZN39_INTERNAL_73c9ed3a_4_k_cu_0fdbf987_28024cuda3std3__45__cpo4cendE)
_ZN39_INTERNAL_73c9ed3a_4_k_cu_0fdbf987_28024cuda3std3__45__cpo4cendE:
	.zero		1
	.type		_ZN39_INTERNAL_73c9ed3a_4_k_cu_0fdbf987_28024cuda3std6ranges3__45__cpo4swapE,@object
	.size		_ZN39_INTERNAL_73c9ed3a_4_k_cu_0fdbf987_28024cuda3std6ranges3__45__cpo4swapE,(.L_7 - _ZN39_INTERNAL_73c9ed3a_4_k_cu_0fdbf987_28024cuda3std6ranges3__45__cpo4swapE)
_ZN39_INTERNAL_73c9ed3a_4_k_cu_0fdbf987_28024cuda3std6ranges3__45__cpo4swapE:
	.zero		1
.L_7:


//--------------------- .nv.constant0._ZN7cutlass13device_kernelINS_4conv6kernel13ConvUniversalINS1_16ConvProblemShapeILNS1_8OperatorE0ELi3EEENS1_10collective14CollectiveConvINS1_46MainloopSm90TmaGmmaWarpSpecializedImplicitGemmILS5_0ELi56ELi3EN4cute5tupleIJNSA_1CILi2EEENSC_ILi1EEESE_EEENS1_36KernelImplicitTmaWarpSpecializedSm90ELi1EEENSB_IJNSC_ILi64EEESI_NSB_IJNSC_ILi32EEEEEEEEENS_12float_e4m3_tESM_NSA_8TiledMMAINSA_8MMA_AtomIJNSA_4SM904GMMA30MMA_64x64x32_F32E4M3E4M3_SS_TNILNSQ_7ScaleInE1ELSS_1EEEEEENSA_6LayoutINSB_IJSE_SE_SE_EEENSB_IJNSC_ILi0EEESX_SX_EEEEENSB_IJNSA_10UnderscoreES10_S10_EEEEENS7_6detail26Sm90ImplicitGemmTileTraitsINSA_20SM90_TMA_LOAD_IM2COLENSA_14ComposedLayoutINSA_7SwizzleILi1ELi4ELi3EEENSA_18smem_ptr_flag_bitsILi8EEENSV_INSB_IJNSB_IJNSC_ILi8EEES1B_EEENSB_IJSJ_SE_EEENSB_IJSE_NSC_ILi56EEEEEEEEENSB_IJNSB_IJSJ_NSC_ILi256EEEEEENSB_IJSE_SX_EEENSB_IJSX_NSC_ILi2048EEEEEEEEEEEEEvEENS14_INSA_23SM90_TMA_LOAD_MULTICASTES1O_vEEEENS_8epilogue10collective6detail29Sm90TmaWarpSpecializedAdapterINS1U_15DefaultEpilogueISM_NSB_IJNSB_IJllllEEESE_SX_EEES1Z_NS1T_6thread17LinearCombinationISM_Li1EffLNS20_9ScaleType4KindE0ELNS_15FloatRoundStyleE2ESM_EENS_4gemm15EpilogueDefaultEEEEEvvEEEEvNT_6ParamsE --------------------------
	.section	.nv.constant0._ZN7cutlass13device_kernelINS_4conv6kernel13ConvUniversalINS1_16ConvProblemShapeILNS1_8OperatorE0ELi3EEENS1_10collective14CollectiveConvINS1_46MainloopSm90TmaGmmaWarpSpecializedImplicitGemmILS5_0ELi56ELi3EN4cute5tupleIJNSA_1CILi2EEENSC_ILi1EEESE_EEENS1_36KernelImplicitTmaWarpSpecializedSm90ELi1EEENSB_IJNSC_ILi64EEESI_NSB_IJNSC_ILi32EEEEEEEEENS_12float_e4m3_tESM_NSA_8TiledMMAINSA_8MMA_AtomIJNSA_4SM904GMMA30MMA_64x64x32_F32E4M3E4M3_SS_TNILNSQ_7ScaleInE1ELSS_1EEEEEENSA_6LayoutINSB_IJSE_SE_SE_EEENSB_IJNSC_ILi0EEESX_SX_EEEEENSB_IJNSA_10UnderscoreES10_S10_EEEEENS7_6detail26Sm90ImplicitGemmTileTraitsINSA_20SM90_TMA_LOAD_IM2COLENSA_14ComposedLayoutINSA_7SwizzleILi1ELi4ELi3EEENSA_18smem_ptr_flag_bitsILi8EEENSV_INSB_IJNSB_IJNSC_ILi8EEES1B_EEENSB_IJSJ_SE_EEENSB_IJSE_NSC_ILi56EEEEEEEEENSB_IJNSB_IJSJ_NSC_ILi256EEEEEENSB_IJSE_SX_EEENSB_IJSX_NSC_ILi2048EEEEEEEEEEEEEvEENS14_INSA_23SM90_TMA_LOAD_MULTICASTES1O_vEEEENS_8epilogue10collective6detail29Sm90TmaWarpSpecializedAdapterINS1U_15DefaultEpilogueISM_NSB_IJNSB_IJllllEEESE_SX_EEES1Z_NS1T_6thread17LinearCombinationISM_Li1EffLNS20_9ScaleType4KindE0ELNS_15FloatRoundStyleE2ESM_EENS_4gemm15EpilogueDefaultEEEEEvvEEEEvNT_6ParamsE,"a",@progbits
	.sectionflags	@""
	.align	4
.nv.constant0._ZN7cutlass13device_kernelINS_4conv6kernel13ConvUniversalINS1_16ConvProblemShapeILNS1_8OperatorE0ELi3EEENS1_10collective14CollectiveConvINS1_46MainloopSm90TmaGmmaWarpSpecializedImplicitGemmILS5_0ELi56ELi3EN4cute5tupleIJNSA_1CILi2EEENSC_ILi1EEESE_EEENS1_36KernelImplicitTmaWarpSpecializedSm90ELi1EEENSB_IJNSC_ILi64EEESI_NSB_IJNSC_ILi32EEEEEEEEENS_12float_e4m3_tESM_NSA_8TiledMMAINSA_8MMA_AtomIJNSA_4SM904GMMA30MMA_64x64x32_F32E4M3E4M3_SS_TNILNSQ_7ScaleInE1ELSS_1EEEEEENSA_6LayoutINSB_IJSE_SE_SE_EEENSB_IJNSC_ILi0EEESX_SX_EEEEENSB_IJNSA_10UnderscoreES10_S10_EEEEENS7_6detail26Sm90ImplicitGemmTileTraitsINSA_20SM90_TMA_LOAD_IM2COLENSA_14ComposedLayoutINSA_7SwizzleILi1ELi4ELi3EEENSA_18smem_ptr_flag_bitsILi8EEENSV_INSB_IJNSB_IJNSC_ILi8EEES1B_EEENSB_IJSJ_SE_EEENSB_IJSE_NSC_ILi56EEEEEEEEENSB_IJNSB_IJSJ_NSC_ILi256EEEEEENSB_IJSE_SX_EEENSB_IJSX_NSC_ILi2048EEEEEEEEEEEEEvEENS14_INSA_23SM90_TMA_LOAD_MULTICASTES1O_vEEEENS_8epilogue10collective6detail29Sm90TmaWarpSpecializedAdapterINS1U_15DefaultEpilogueISM_NSB_IJNSB_IJllllEEESE_SX_EEES1Z_NS1T_6thread17LinearCombinationISM_Li1EffLNS20_9ScaleType4KindE0ELNS_15FloatRoundStyleE2ESM_EENS_4gemm15EpilogueDefaultEEEEEvvEEEEvNT_6ParamsE:
	.zero		1664


//--------------------- SYMBOLS --------------------------

	.type		.nv.reservedSmem.offset0,@object
	.size		.nv.reservedSmem.offset0,0x4
